//
// Generated by NVIDIA NVVM Compiler
//
// Compiler Build ID: CL-36424714
// Cuda compilation tools, release 13.0, V13.0.88
// Based on NVVM 20.0.0
//

.version 9.0
.target sm_100
.address_size 64

	// .globl	_Z9mm_kernelIiEvPKT_S2_PS0_mmm

.visible .entry _Z9mm_kernelIiEvPKT_S2_PS0_mmm(
	.param .u64 .ptr .align 1 _Z9mm_kernelIiEvPKT_S2_PS0_mmm_param_0,
	.param .u64 .ptr .align 1 _Z9mm_kernelIiEvPKT_S2_PS0_mmm_param_1,
	.param .u64 .ptr .align 1 _Z9mm_kernelIiEvPKT_S2_PS0_mmm_param_2,
	.param .u64 _Z9mm_kernelIiEvPKT_S2_PS0_mmm_param_3,
	.param .u64 _Z9mm_kernelIiEvPKT_S2_PS0_mmm_param_4,
	.param .u64 _Z9mm_kernelIiEvPKT_S2_PS0_mmm_param_5
)
{
	.reg .pred 	%p<13>;
	.reg .b32 	%r<76>;
	.reg .b64 	%rd<77>;

	ld.param.u64 	%rd26, [_Z9mm_kernelIiEvPKT_S2_PS0_mmm_param_0];
	ld.param.u64 	%rd27, [_Z9mm_kernelIiEvPKT_S2_PS0_mmm_param_1];
	ld.param.u64 	%rd28, [_Z9mm_kernelIiEvPKT_S2_PS0_mmm_param_3];
	ld.param.u64 	%rd24, [_Z9mm_kernelIiEvPKT_S2_PS0_mmm_param_4];
	ld.param.u64 	%rd25, [_Z9mm_kernelIiEvPKT_S2_PS0_mmm_param_5];
	cvta.to.global.u64 	%rd1, %rd27;
	cvta.to.global.u64 	%rd2, %rd26;
	mov.u32 	%r13, %ctaid.y;
	mov.u32 	%r14, %ntid.y;
	mov.u32 	%r15, %tid.y;
	mad.lo.s32 	%r16, %r13, %r14, %r15;
	cvt.u64.u32 	%rd3, %r16;
	mov.u32 	%r17, %ctaid.x;
	mov.u32 	%r18, %ntid.x;
	mov.u32 	%r19, %tid.x;
	mad.lo.s32 	%r20, %r17, %r18, %r19;
	cvt.u64.u32 	%rd4, %r20;
	setp.le.u64 	%p1, %rd28, %rd3;
	setp.le.u64 	%p2, %rd25, %rd4;
	or.pred  	%p3, %p1, %p2;
	@%p3 bra 	$L__BB0_14;
	setp.eq.s64 	%p4, %rd24, 0;
	mov.b32 	%r75, 0;
	@%p4 bra 	$L__BB0_13;
	mul.lo.s64 	%rd5, %rd24, %rd3;
	and.b64  	%rd6, %rd24, 7;
	setp.lt.u64 	%p5, %rd24, 8;
	mov.b32 	%r75, 0;
	mov.b64 	%rd75, 0;
	@%p5 bra 	$L__BB0_5;
	and.b64  	%rd75, %rd24, -8;
	shl.b64 	%rd30, %rd4, 2;
	add.s64 	%rd72, %rd1, %rd30;
	shl.b64 	%rd9, %rd25, 5;
	shl.b64 	%rd31, %rd5, 2;
	add.s64 	%rd32, %rd31, %rd2;
	add.s64 	%rd71, %rd32, 16;
	mov.b32 	%r75, 0;
	mov.u64 	%rd73, %rd75;
$L__BB0_4:
	.pragma "nounroll";
	ld.global.u32 	%r25, [%rd71+-16];
	ld.global.u32 	%r26, [%rd72];
	mad.lo.s32 	%r27, %r26, %r25, %r75;
	ld.global.u32 	%r28, [%rd71+-12];
	shl.b64 	%rd33, %rd25, 2;
	add.s64 	%rd34, %rd72, %rd33;
	ld.global.u32 	%r29, [%rd34];
	mad.lo.s32 	%r30, %r29, %r28, %r27;
	ld.global.u32 	%r31, [%rd71+-8];
	add.s64 	%rd35, %rd34, %rd33;
	ld.global.u32 	%r32, [%rd35];
	mad.lo.s32 	%r33, %r32, %r31, %r30;
	ld.global.u32 	%r34, [%rd71+-4];
	add.s64 	%rd36, %rd35, %rd33;
	ld.global.u32 	%r35, [%rd36];
	mad.lo.s32 	%r36, %r35, %r34, %r33;
	ld.global.u32 	%r37, [%rd71];
	add.s64 	%rd37, %rd36, %rd33;
	ld.global.u32 	%r38, [%rd37];
	mad.lo.s32 	%r39, %r38, %r37, %r36;
	ld.global.u32 	%r40, [%rd71+4];
	add.s64 	%rd38, %rd37, %rd33;
	ld.global.u32 	%r41, [%rd38];
	mad.lo.s32 	%r42, %r41, %r40, %r39;
	ld.global.u32 	%r43, [%rd71+8];
	add.s64 	%rd39, %rd38, %rd33;
	ld.global.u32 	%r44, [%rd39];
	mad.lo.s32 	%r45, %r44, %r43, %r42;
	ld.global.u32 	%r46, [%rd71+12];
	add.s64 	%rd40, %rd39, %rd33;
	ld.global.u32 	%r47, [%rd40];
	mad.lo.s32 	%r75, %r47, %r46, %r45;
	add.s64 	%rd73, %rd73, -8;
	add.s64 	%rd72, %rd72, %rd9;
	add.s64 	%rd71, %rd71, 32;
	setp.ne.s64 	%p6, %rd73, 0;
	@%p6 bra 	$L__BB0_4;
$L__BB0_5:
	setp.eq.s64 	%p7, %rd6, 0;
	@%p7 bra 	$L__BB0_13;
	and.b64  	%rd18, %rd24, 3;
	setp.lt.u64 	%p8, %rd6, 4;
	@%p8 bra 	$L__BB0_8;
	add.s64 	%rd41, %rd75, %rd5;
	shl.b64 	%rd42, %rd41, 2;
	add.s64 	%rd43, %rd2, %rd42;
	ld.global.u32 	%r49, [%rd43];
	mad.lo.s64 	%rd44, %rd75, %rd25, %rd4;
	shl.b64 	%rd45, %rd44, 2;
	add.s64 	%rd46, %rd1, %rd45;
	ld.global.u32 	%r50, [%rd46];
	mad.lo.s32 	%r51, %r50, %r49, %r75;
	ld.global.u32 	%r52, [%rd43+4];
	shl.b64 	%rd47, %rd25, 2;
	add.s64 	%rd48, %rd46, %rd47;
	ld.global.u32 	%r53, [%rd48];
	mad.lo.s32 	%r54, %r53, %r52, %r51;
	ld.global.u32 	%r55, [%rd43+8];
	add.s64 	%rd49, %rd48, %rd47;
	ld.global.u32 	%r56, [%rd49];
	mad.lo.s32 	%r57, %r56, %r55, %r54;
	ld.global.u32 	%r58, [%rd43+12];
	add.s64 	%rd50, %rd49, %rd47;
	ld.global.u32 	%r59, [%rd50];
	mad.lo.s32 	%r75, %r59, %r58, %r57;
	add.s64 	%rd75, %rd75, 4;
$L__BB0_8:
	setp.eq.s64 	%p9, %rd18, 0;
	@%p9 bra 	$L__BB0_13;
	setp.eq.s64 	%p10, %rd18, 1;
	@%p10 bra 	$L__BB0_11;
	add.s64 	%rd51, %rd75, %rd5;
	shl.b64 	%rd52, %rd51, 2;
	add.s64 	%rd53, %rd2, %rd52;
	ld.global.u32 	%r61, [%rd53];
	mad.lo.s64 	%rd54, %rd75, %rd25, %rd4;
	shl.b64 	%rd55, %rd54, 2;
	add.s64 	%rd56, %rd1, %rd55;
	ld.global.u32 	%r62, [%rd56];
	mad.lo.s32 	%r63, %r62, %r61, %r75;
	ld.global.u32 	%r64, [%rd53+4];
	shl.b64 	%rd57, %rd25, 2;
	add.s64 	%rd58, %rd56, %rd57;
	ld.global.u32 	%r65, [%rd58];
	mad.lo.s32 	%r75, %r65, %r64, %r63;
	add.s64 	%rd75, %rd75, 2;
$L__BB0_11:
	and.b64  	%rd59, %rd24, 1;
	setp.eq.b64 	%p11, %rd59, 1;
	not.pred 	%p12, %p11;
	@%p12 bra 	$L__BB0_13;
	add.s64 	%rd60, %rd75, %rd5;
	shl.b64 	%rd61, %rd60, 2;
	add.s64 	%rd62, %rd2, %rd61;
	ld.global.u32 	%r66, [%rd62];
	mad.lo.s64 	%rd63, %rd75, %rd25, %rd4;
	shl.b64 	%rd64, %rd63, 2;
	add.s64 	%rd65, %rd1, %rd64;
	ld.global.u32 	%r67, [%rd65];
	mad.lo.s32 	%r75, %r67, %r66, %r75;
$L__BB0_13:
	ld.param.u64 	%rd70, [_Z9mm_kernelIiEvPKT_S2_PS0_mmm_param_2];
	mad.lo.s64 	%rd66, %rd25, %rd3, %rd4;
	cvta.to.global.u64 	%rd67, %rd70;
	shl.b64 	%rd68, %rd66, 2;
	add.s64 	%rd69, %rd67, %rd68;
	st.global.u32 	[%rd69], %r75;
$L__BB0_14:
	ret;

}
	// .globl	_Z9mm_kernelIfEvPKT_S2_PS0_mmm
.visible .entry _Z9mm_kernelIfEvPKT_S2_PS0_mmm(
	.param .u64 .ptr .align 1 _Z9mm_kernelIfEvPKT_S2_PS0_mmm_param_0,
	.param .u64 .ptr .align 1 _Z9mm_kernelIfEvPKT_S2_PS0_mmm_param_1,
	.param .u64 .ptr .align 1 _Z9mm_kernelIfEvPKT_S2_PS0_mmm_param_2,
	.param .u64 _Z9mm_kernelIfEvPKT_S2_PS0_mmm_param_3,
	.param .u64 _Z9mm_kernelIfEvPKT_S2_PS0_mmm_param_4,
	.param .u64 _Z9mm_kernelIfEvPKT_S2_PS0_mmm_param_5
)
{
	.reg .pred 	%p<13>;
	.reg .b32 	%r<9>;
	.reg .b32 	%f<68>;
	.reg .b64 	%rd<77>;

	ld.param.u64 	%rd26, [_Z9mm_kernelIfEvPKT_S2_PS0_mmm_param_0];
	ld.param.u64 	%rd27, [_Z9mm_kernelIfEvPKT_S2_PS0_mmm_param_1];
	ld.param.u64 	%rd28, [_Z9mm_kernelIfEvPKT_S2_PS0_mmm_param_3];
	ld.param.u64 	%rd24, [_Z9mm_kernelIfEvPKT_S2_PS0_mmm_param_4];
	ld.param.u64 	%rd25, [_Z9mm_kernelIfEvPKT_S2_PS0_mmm_param_5];
	cvta.to.global.u64 	%rd1, %rd27;
	cvta.to.global.u64 	%rd2, %rd26;
	mov.u32 	%r1, %ctaid.y;
	mov.u32 	%r2, %ntid.y;
	mov.u32 	%r3, %tid.y;
	mad.lo.s32 	%r4, %r1, %r2, %r3;
	cvt.u64.u32 	%rd3, %r4;
	mov.u32 	%r5, %ctaid.x;
	mov.u32 	%r6, %ntid.x;
	mov.u32 	%r7, %tid.x;
	mad.lo.s32 	%r8, %r5, %r6, %r7;
	cvt.u64.u32 	%rd4, %r8;
	setp.le.u64 	%p1, %rd28, %rd3;
	setp.le.u64 	%p2, %rd25, %rd4;
	or.pred  	%p3, %p1, %p2;
	@%p3 bra 	$L__BB1_14;
	setp.eq.s64 	%p4, %rd24, 0;
	mov.f32 	%f67, 0f00000000;
	@%p4 bra 	$L__BB1_13;
	mul.lo.s64 	%rd5, %rd24, %rd3;
	and.b64  	%rd6, %rd24, 7;
	setp.lt.u64 	%p5, %rd24, 8;
	mov.f32 	%f67, 0f00000000;
	mov.b64 	%rd75, 0;
	@%p5 bra 	$L__BB1_5;
	and.b64  	%rd75, %rd24, -8;
	shl.b64 	%rd30, %rd4, 2;
	add.s64 	%rd72, %rd1, %rd30;
	shl.b64 	%rd9, %rd25, 5;
	shl.b64 	%rd31, %rd5, 2;
	add.s64 	%rd32, %rd31, %rd2;
	add.s64 	%rd71, %rd32, 16;
	mov.f32 	%f67, 0f00000000;
	mov.u64 	%rd73, %rd75;
$L__BB1_4:
	.pragma "nounroll";
	ld.global.f32 	%f17, [%rd71+-16];
	ld.global.f32 	%f18, [%rd72];
	fma.rn.f32 	%f19, %f17, %f18, %f67;
	ld.global.f32 	%f20, [%rd71+-12];
	shl.b64 	%rd33, %rd25, 2;
	add.s64 	%rd34, %rd72, %rd33;
	ld.global.f32 	%f21, [%rd34];
	fma.rn.f32 	%f22, %f20, %f21, %f19;
	ld.global.f32 	%f23, [%rd71+-8];
	add.s64 	%rd35, %rd34, %rd33;
	ld.global.f32 	%f24, [%rd35];
	fma.rn.f32 	%f25, %f23, %f24, %f22;
	ld.global.f32 	%f26, [%rd71+-4];
	add.s64 	%rd36, %rd35, %rd33;
	ld.global.f32 	%f27, [%rd36];
	fma.rn.f32 	%f28, %f26, %f27, %f25;
	ld.global.f32 	%f29, [%rd71];
	add.s64 	%rd37, %rd36, %rd33;
	ld.global.f32 	%f30, [%rd37];
	fma.rn.f32 	%f31, %f29, %f30, %f28;
	ld.global.f32 	%f32, [%rd71+4];
	add.s64 	%rd38, %rd37, %rd33;
	ld.global.f32 	%f33, [%rd38];
	fma.rn.f32 	%f34, %f32, %f33, %f31;
	ld.global.f32 	%f35, [%rd71+8];
	add.s64 	%rd39, %rd38, %rd33;
	ld.global.f32 	%f36, [%rd39];
	fma.rn.f32 	%f37, %f35, %f36, %f34;
	ld.global.f32 	%f38, [%rd71+12];
	add.s64 	%rd40, %rd39, %rd33;
	ld.global.f32 	%f39, [%rd40];
	fma.rn.f32 	%f67, %f38, %f39, %f37;
	add.s64 	%rd73, %rd73, -8;
	add.s64 	%rd72, %rd72, %rd9;
	add.s64 	%rd71, %rd71, 32;
	setp.ne.s64 	%p6, %rd73, 0;
	@%p6 bra 	$L__BB1_4;
$L__BB1_5:
	setp.eq.s64 	%p7, %rd6, 0;
	@%p7 bra 	$L__BB1_13;
	and.b64  	%rd18, %rd24, 3;
	setp.lt.u64 	%p8, %rd6, 4;
	@%p8 bra 	$L__BB1_8;
	add.s64 	%rd41, %rd75, %rd5;
	shl.b64 	%rd42, %rd41, 2;
	add.s64 	%rd43, %rd2, %rd42;
	ld.global.f32 	%f41, [%rd43];
	mad.lo.s64 	%rd44, %rd75, %rd25, %rd4;
	shl.b64 	%rd45, %rd44, 2;
	add.s64 	%rd46, %rd1, %rd45;
	ld.global.f32 	%f42, [%rd46];
	fma.rn.f32 	%f43, %f41, %f42, %f67;
	ld.global.f32 	%f44, [%rd43+4];
	shl.b64 	%rd47, %rd25, 2;
	add.s64 	%rd48, %rd46, %rd47;
	ld.global.f32 	%f45, [%rd48];
	fma.rn.f32 	%f46, %f44, %f45, %f43;
	ld.global.f32 	%f47, [%rd43+8];
	add.s64 	%rd49, %rd48, %rd47;
	ld.global.f32 	%f48, [%rd49];
	fma.rn.f32 	%f49, %f47, %f48, %f46;
	ld.global.f32 	%f50, [%rd43+12];
	add.s64 	%rd50, %rd49, %rd47;
	ld.global.f32 	%f51, [%rd50];
	fma.rn.f32 	%f67, %f50, %f51, %f49;
	add.s64 	%rd75, %rd75, 4;
$L__BB1_8:
	setp.eq.s64 	%p9, %rd18, 0;
	@%p9 bra 	$L__BB1_13;
	setp.eq.s64 	%p10, %rd18, 1;
	@%p10 bra 	$L__BB1_11;
	add.s64 	%rd51, %rd75, %rd5;
	shl.b64 	%rd52, %rd51, 2;
	add.s64 	%rd53, %rd2, %rd52;
	ld.global.f32 	%f53, [%rd53];
	mad.lo.s64 	%rd54, %rd75, %rd25, %rd4;
	shl.b64 	%rd55, %rd54, 2;
	add.s64 	%rd56, %rd1, %rd55;
	ld.global.f32 	%f54, [%rd56];
	fma.rn.f32 	%f55, %f53, %f54, %f67;
	ld.global.f32 	%f56, [%rd53+4];
	shl.b64 	%rd57, %rd25, 2;
	add.s64 	%rd58, %rd56, %rd57;
	ld.global.f32 	%f57, [%rd58];
	fma.rn.f32 	%f67, %f56, %f57, %f55;
	add.s64 	%rd75, %rd75, 2;
$L__BB1_11:
	and.b64  	%rd59, %rd24, 1;
	setp.eq.b64 	%p11, %rd59, 1;
	not.pred 	%p12, %p11;
	@%p12 bra 	$L__BB1_13;
	add.s64 	%rd60, %rd75, %rd5;
	shl.b64 	%rd61, %rd60, 2;
	add.s64 	%rd62, %rd2, %rd61;
	ld.global.f32 	%f58, [%rd62];
	mad.lo.s64 	%rd63, %rd75, %rd25, %rd4;
	shl.b64 	%rd64, %rd63, 2;
	add.s64 	%rd65, %rd1, %rd64;
	ld.global.f32 	%f59, [%rd65];
	fma.rn.f32 	%f67, %f58, %f59, %f67;
$L__BB1_13:
	ld.param.u64 	%rd70, [_Z9mm_kernelIfEvPKT_S2_PS0_mmm_param_2];
	mad.lo.s64 	%rd66, %rd25, %rd3, %rd4;
	cvta.to.global.u64 	%rd67, %rd70;
	shl.b64 	%rd68, %rd66, 2;
	add.s64 	%rd69, %rd67, %rd68;
	st.global.f32 	[%rd69], %f67;
$L__BB1_14:
	ret;

}
	// .globl	_Z9mm_kernelIdEvPKT_S2_PS0_mmm
.visible .entry _Z9mm_kernelIdEvPKT_S2_PS0_mmm(
	.param .u64 .ptr .align 1 _Z9mm_kernelIdEvPKT_S2_PS0_mmm_param_0,
	.param .u64 .ptr .align 1 _Z9mm_kernelIdEvPKT_S2_PS0_mmm_param_1,
	.param .u64 .ptr .align 1 _Z9mm_kernelIdEvPKT_S2_PS0_mmm_param_2,
	.param .u64 _Z9mm_kernelIdEvPKT_S2_PS0_mmm_param_3,
	.param .u64 _Z9mm_kernelIdEvPKT_S2_PS0_mmm_param_4,
	.param .u64 _Z9mm_kernelIdEvPKT_S2_PS0_mmm_param_5
)
{
	.reg .pred 	%p<13>;
	.reg .b32 	%r<9>;
	.reg .b64 	%rd<77>;
	.reg .b64 	%fd<68>;

	ld.param.u64 	%rd25, [_Z9mm_kernelIdEvPKT_S2_PS0_mmm_param_0];
	ld.param.u64 	%rd26, [_Z9mm_kernelIdEvPKT_S2_PS0_mmm_param_1];
	ld.param.u64 	%rd27, [_Z9mm_kernelIdEvPKT_S2_PS0_mmm_param_3];
	ld.param.u64 	%rd23, [_Z9mm_kernelIdEvPKT_S2_PS0_mmm_param_4];
	ld.param.u64 	%rd24, [_Z9mm_kernelIdEvPKT_S2_PS0_mmm_param_5];
	cvta.to.global.u64 	%rd1, %rd26;
	cvta.to.global.u64 	%rd2, %rd25;
	mov.u32 	%r1, %ctaid.y;
	mov.u32 	%r2, %ntid.y;
	mov.u32 	%r3, %tid.y;
	mad.lo.s32 	%r4, %r1, %r2, %r3;
	cvt.u64.u32 	%rd3, %r4;
	mov.u32 	%r5, %ctaid.x;
	mov.u32 	%r6, %ntid.x;
	mov.u32 	%r7, %tid.x;
	mad.lo.s32 	%r8, %r5, %r6, %r7;
	cvt.u64.u32 	%rd4, %r8;
	setp.le.u64 	%p1, %rd27, %rd3;
	setp.le.u64 	%p2, %rd24, %rd4;
	or.pred  	%p3, %p1, %p2;
	@%p3 bra 	$L__BB2_14;
	setp.eq.s64 	%p4, %rd23, 0;
	mov.f64 	%fd67, 0d0000000000000000;
	@%p4 bra 	$L__BB2_13;
	mul.lo.s64 	%rd5, %rd23, %rd3;
	setp.lt.u64 	%p5, %rd23, 8;
	mov.f64 	%fd67, 0d0000000000000000;
	mov.b64 	%rd75, 0;
	@%p5 bra 	$L__BB2_5;
	and.b64  	%rd75, %rd23, -8;
	shl.b64 	%rd29, %rd4, 3;
	add.s64 	%rd72, %rd1, %rd29;
	shl.b64 	%rd30, %rd5, 3;
	add.s64 	%rd31, %rd30, %rd2;
	add.s64 	%rd71, %rd31, 32;
	mov.f64 	%fd67, 0d0000000000000000;
	mov.u64 	%rd73, %rd75;
$L__BB2_4:
	.pragma "nounroll";
	ld.global.f64 	%fd17, [%rd71+-32];
	ld.global.f64 	%fd18, [%rd72];
	fma.rn.f64 	%fd19, %fd17, %fd18, %fd67;
	ld.global.f64 	%fd20, [%rd71+-24];
	shl.b64 	%rd32, %rd24, 3;
	add.s64 	%rd33, %rd72, %rd32;
	ld.global.f64 	%fd21, [%rd33];
	fma.rn.f64 	%fd22, %fd20, %fd21, %fd19;
	ld.global.f64 	%fd23, [%rd71+-16];
	add.s64 	%rd34, %rd33, %rd32;
	ld.global.f64 	%fd24, [%rd34];
	fma.rn.f64 	%fd25, %fd23, %fd24, %fd22;
	ld.global.f64 	%fd26, [%rd71+-8];
	add.s64 	%rd35, %rd34, %rd32;
	ld.global.f64 	%fd27, [%rd35];
	fma.rn.f64 	%fd28, %fd26, %fd27, %fd25;
	ld.global.f64 	%fd29, [%rd71];
	add.s64 	%rd36, %rd35, %rd32;
	ld.global.f64 	%fd30, [%rd36];
	fma.rn.f64 	%fd31, %fd29, %fd30, %fd28;
	ld.global.f64 	%fd32, [%rd71+8];
	add.s64 	%rd37, %rd36, %rd32;
	ld.global.f64 	%fd33, [%rd37];
	fma.rn.f64 	%fd34, %fd32, %fd33, %fd31;
	ld.global.f64 	%fd35, [%rd71+16];
	add.s64 	%rd38, %rd37, %rd32;
	ld.global.f64 	%fd36, [%rd38];
	fma.rn.f64 	%fd37, %fd35, %fd36, %fd34;
	ld.global.f64 	%fd38, [%rd71+24];
	add.s64 	%rd39, %rd38, %rd32;
	ld.global.f64 	%fd39, [%rd39];
	fma.rn.f64 	%fd67, %fd38, %fd39, %fd37;
	add.s64 	%rd73, %rd73, -8;
	shl.b64 	%rd40, %rd24, 6;
	add.s64 	%rd72, %rd72, %rd40;
	add.s64 	%rd71, %rd71, 64;
	setp.ne.s64 	%p6, %rd73, 0;
	@%p6 bra 	$L__BB2_4;
$L__BB2_5:
	and.b64  	%rd16, %rd23, 7;
	setp.eq.s64 	%p7, %rd16, 0;
	@%p7 bra 	$L__BB2_13;
	and.b64  	%rd17, %rd23, 3;
	setp.lt.u64 	%p8, %rd16, 4;
	@%p8 bra 	$L__BB2_8;
	add.s64 	%rd41, %rd75, %rd5;
	shl.b64 	%rd42, %rd41, 3;
	add.s64 	%rd43, %rd2, %rd42;
	ld.global.f64 	%fd41, [%rd43];
	mad.lo.s64 	%rd44, %rd75, %rd24, %rd4;
	shl.b64 	%rd45, %rd44, 3;
	add.s64 	%rd46, %rd1, %rd45;
	ld.global.f64 	%fd42, [%rd46];
	fma.rn.f64 	%fd43, %fd41, %fd42, %fd67;
	ld.global.f64 	%fd44, [%rd43+8];
	shl.b64 	%rd47, %rd24, 3;
	add.s64 	%rd48, %rd46, %rd47;
	ld.global.f64 	%fd45, [%rd48];
	fma.rn.f64 	%fd46, %fd44, %fd45, %fd43;
	ld.global.f64 	%fd47, [%rd43+16];
	add.s64 	%rd49, %rd48, %rd47;
	ld.global.f64 	%fd48, [%rd49];
	fma.rn.f64 	%fd49, %fd47, %fd48, %fd46;
	ld.global.f64 	%fd50, [%rd43+24];
	add.s64 	%rd50, %rd49, %rd47;
	ld.global.f64 	%fd51, [%rd50];
	fma.rn.f64 	%fd67, %fd50, %fd51, %fd49;
	add.s64 	%rd75, %rd75, 4;
$L__BB2_8:
	setp.eq.s64 	%p9, %rd17, 0;
	@%p9 bra 	$L__BB2_13;
	setp.eq.s64 	%p10, %rd17, 1;
	@%p10 bra 	$L__BB2_11;
	add.s64 	%rd51, %rd75, %rd5;
	shl.b64 	%rd52, %rd51, 3;
	add.s64 	%rd53, %rd2, %rd52;
	ld.global.f64 	%fd53, [%rd53];
	mad.lo.s64 	%rd54, %rd75, %rd24, %rd4;
	shl.b64 	%rd55, %rd54, 3;
	add.s64 	%rd56, %rd1, %rd55;
	ld.global.f64 	%fd54, [%rd56];
	fma.rn.f64 	%fd55, %fd53, %fd54, %fd67;
	ld.global.f64 	%fd56, [%rd53+8];
	shl.b64 	%rd57, %rd24, 3;
	add.s64 	%rd58, %rd56, %rd57;
	ld.global.f64 	%fd57, [%rd58];
	fma.rn.f64 	%fd67, %fd56, %fd57, %fd55;
	add.s64 	%rd75, %rd75, 2;
$L__BB2_11:
	and.b64  	%rd59, %rd23, 1;
	setp.eq.b64 	%p11, %rd59, 1;
	not.pred 	%p12, %p11;
	@%p12 bra 	$L__BB2_13;
	add.s64 	%rd60, %rd75, %rd5;
	shl.b64 	%rd61, %rd60, 3;
	add.s64 	%rd62, %rd2, %rd61;
	ld.global.f64 	%fd58, [%rd62];
	mad.lo.s64 	%rd63, %rd75, %rd24, %rd4;
	shl.b64 	%rd64, %rd63, 3;
	add.s64 	%rd65, %rd1, %rd64;
	ld.global.f64 	%fd59, [%rd65];
	fma.rn.f64 	%fd67, %fd58, %fd59, %fd67;
$L__BB2_13:
	ld.param.u64 	%rd70, [_Z9mm_kernelIdEvPKT_S2_PS0_mmm_param_2];
	mad.lo.s64 	%rd66, %rd24, %rd3, %rd4;
	cvta.to.global.u64 	%rd67, %rd70;
	shl.b64 	%rd68, %rd66, 3;
	add.s64 	%rd69, %rd67, %rd68;
	st.global.f64 	[%rd69], %fd67;
$L__BB2_14:
	ret;

}


// ===== COMPILED SASS (sm_100) =====

	.target	sm_100

	.elftype	@"ET_EXEC"


//--------------------- .note.nv.tkinfo           --------------------------
	.section	.note.nv.tkinfo,"",@"SHT_NOTE"
	.sectionflags	@"SHF_NOTE_NV_TKINFO"
	.tkinfo
        /*0018*/ 	.word	0x00000002
        /*0030*/ 	.string	""
        /*0030*/ 	.string	"ptxas"
        /*0030*/ 	.string	"Cuda compilation tools, release 13.0, V13.0.88"
        /*0030*/ 	.string	"Build cuda_13.0.r13.0/compiler.36424714_0"
        /*0030*/ 	.string	"-arch sm_100 -m 64 "



//--------------------- .note.nv.cuinfo           --------------------------
	.section	.note.nv.cuinfo,"",@"SHT_NOTE"
	.sectionflags	@"SHF_NOTE_NV_CUINFO"
        /*0018*/ 	.short	0x0002
        /*001a*/ 	.short	0x0064
        /*001c*/ 	.short	0x0082
	.zero		2


//--------------------- .nv.info                  --------------------------
	.section	.nv.info,"",@"SHT_CUDA_INFO"
	.align	4


	//----- nvinfo : EIATTR_REGCOUNT
	.align		4
        /*0000*/ 	.byte	0x04, 0x2f
        /*0002*/ 	.short	(.L_1 - .L_0)
	.align		4
.L_0:
        /*0004*/ 	.word	index@(_Z9mm_kernelIiEvPKT_S2_PS0_mmm)
        /*0008*/ 	.word	0x00000020


	//----- nvinfo : EIATTR_FRAME_SIZE
	.align		4
.L_1:
        /*000c*/ 	.byte	0x04, 0x11
        /*000e*/ 	.short	(.L_3 - .L_2)
	.align		4
.L_2:
        /*0010*/ 	.word	index@(_Z9mm_kernelIiEvPKT_S2_PS0_mmm)
        /*0014*/ 	.word	0x00000000


	//----- nvinfo : EIATTR_REGCOUNT
	.align		4
.L_3:
        /*0018*/ 	.byte	0x04, 0x2f
        /*001a*/ 	.short	(.L_5 - .L_4)
	.align		4
.L_4:
        /*001c*/ 	.word	index@(_Z9mm_kernelIfEvPKT_S2_PS0_mmm)
        /*0020*/ 	.word	0x00000020


	//----- nvinfo : EIATTR_FRAME_SIZE
	.align		4
.L_5:
        /*0024*/ 	.byte	0x04, 0x11
        /*0026*/ 	.short	(.L_7 - .L_6)
	.align		4
.L_6:
        /*0028*/ 	.word	index@(_Z9mm_kernelIfEvPKT_S2_PS0_mmm)
        /*002c*/ 	.word	0x00000000


	//----- nvinfo : EIATTR_REGCOUNT
	.align		4
.L_7:
        /*0030*/ 	.byte	0x04, 0x2f
        /*0032*/ 	.short	(.L_9 - .L_8)
	.align		4
.L_8:
        /*0034*/ 	.word	index@(_Z9mm_kernelIdEvPKT_S2_PS0_mmm)
        /*0038*/ 	.word	0x00000020


	//----- nvinfo : EIATTR_FRAME_SIZE
	.align		4
.L_9:
        /*003c*/ 	.byte	0x04, 0x11
        /*003e*/ 	.short	(.L_11 - .L_10)
	.align		4
.L_10:
        /*0040*/ 	.word	index@(_Z9mm_kernelIdEvPKT_S2_PS0_mmm)
        /*0044*/ 	.word	0x00000000


	//----- nvinfo : EIATTR_MIN_STACK_SIZE
	.align		4
.L_11:
        /*0048*/ 	.byte	0x04, 0x12
        /*004a*/ 	.short	(.L_13 - .L_12)
	.align		4
.L_12:
        /*004c*/ 	.word	index@(_Z9mm_kernelIdEvPKT_S2_PS0_mmm)
        /*0050*/ 	.word	0x00000000


	//----- nvinfo : EIATTR_MIN_STACK_SIZE
	.align		4
.L_13:
        /*0054*/ 	.byte	0x04, 0x12
        /*0056*/ 	.short	(.L_15 - .L_14)
	.align		4
.L_14:
        /*0058*/ 	.word	index@(_Z9mm_kernelIfEvPKT_S2_PS0_mmm)
        /*005c*/ 	.word	0x00000000


	//----- nvinfo : EIATTR_MIN_STACK_SIZE
	.align		4
.L_15:
        /*0060*/ 	.byte	0x04, 0x12
        /*0062*/ 	.short	(.L_17 - .L_16)
	.align		4
.L_16:
        /*0064*/ 	.word	index@(_Z9mm_kernelIiEvPKT_S2_PS0_mmm)
        /*0068*/ 	.word	0x00000000
.L_17:


//--------------------- .nv.compat                --------------------------
	.section	.nv.compat,"",@"SHT_CUDA_COMPAT_INFO"
	.align	4
        /*0000*/ 	.byte	0x02, 0x09, 0x00, 0x00, 0x02, 0x02, 0x01, 0x00, 0x02, 0x05, 0x05, 0x00, 0x03, 0x07, 0x01, 0x01
        /*0010*/ 	.byte	0x02, 0x03, 0x00, 0x00, 0x02, 0x06, 0x01, 0x00, 0x04, 0x0b, 0x08, 0x00, 0x01, 0x00, 0x00, 0x00
        /*0020*/ 	.byte	0x00, 0x00, 0x00, 0x00


//--------------------- .nv.info._Z9mm_kernelIdEvPKT_S2_PS0_mmm --------------------------
	.section	.nv.info._Z9mm_kernelIdEvPKT_S2_PS0_mmm,"",@"SHT_CUDA_INFO"
	.sectionflags	@""
	.align	4


	//----- nvinfo : EIATTR_CUDA_API_VERSION
	.align		4
        /*0000*/ 	.byte	0x04, 0x37
        /*0002*/ 	.short	(.L_19 - .L_18)
.L_18:
        /*0004*/ 	.word	0x00000082


	//----- nvinfo : EIATTR_KPARAM_INFO
	.align		4
.L_19:
        /*0008*/ 	.byte	0x04, 0x17
        /*000a*/ 	.short	(.L_21 - .L_20)
.L_20:
        /*000c*/ 	.word	0x00000000
        /*0010*/ 	.short	0x0005
        /*0012*/ 	.short	0x0028
        /*0014*/ 	.byte	0x00, 0xf0, 0x21, 0x00


	//----- nvinfo : EIATTR_KPARAM_INFO
	.align		4
.L_21:
        /*0018*/ 	.byte	0x04, 0x17
        /*001a*/ 	.short	(.L_23 - .L_22)
.L_22:
        /*001c*/ 	.word	0x00000000
        /*0020*/ 	.short	0x0004
        /*0022*/ 	.short	0x0020
        /*0024*/ 	.byte	0x00, 0xf0, 0x21, 0x00


	//----- nvinfo : EIATTR_KPARAM_INFO
	.align		4
.L_23:
        /*0028*/ 	.byte	0x04, 0x17
        /*002a*/ 	.short	(.L_25 - .L_24)
.L_24:
        /*002c*/ 	.word	0x00000000
        /*0030*/ 	.short	0x0003
        /*0032*/ 	.short	0x0018
        /*0034*/ 	.byte	0x00, 0xf0, 0x21, 0x00


	//----- nvinfo : EIATTR_KPARAM_INFO
	.align		4
.L_25:
        /*0038*/ 	.byte	0x04, 0x17
        /*003a*/ 	.short	(.L_27 - .L_26)
.L_26:
        /*003c*/ 	.word	0x00000000
        /*0040*/ 	.short	0x0002
        /*0042*/ 	.short	0x0010
        /*0044*/ 	.byte	0x00, 0xf5, 0x21, 0x00


	//----- nvinfo : EIATTR_KPARAM_INFO
	.align		4
.L_27:
        /*0048*/ 	.byte	0x04, 0x17
        /*004a*/ 	.short	(.L_29 - .L_28)
.L_28:
        /*004c*/ 	.word	0x00000000
        /*0050*/ 	.short	0x0001
        /*0052*/ 	.short	0x0008
        /*0054*/ 	.byte	0x00, 0xf5, 0x21, 0x00


	//----- nvinfo : EIATTR_KPARAM_INFO
	.align		4
.L_29:
        /*0058*/ 	.byte	0x04, 0x17
        /*005a*/ 	.short	(.L_31 - .L_30)
.L_30:
        /*005c*/ 	.word	0x00000000
        /*0060*/ 	.short	0x0000
        /*0062*/ 	.short	0x0000
        /*0064*/ 	.byte	0x00, 0xf5, 0x21, 0x00


	//----- nvinfo : EIATTR_SPARSE_MMA_MASK
	.align		4
.L_31:
        /*0068*/ 	.byte	0x03, 0x50
        /*006a*/ 	.short	0x0000


	//----- nvinfo : EIATTR_MAXREG_COUNT
	.align		4
        /*006c*/ 	.byte	0x03, 0x1b
        /*006e*/ 	.short	0x00ff


	//----- nvinfo : EIATTR_MERCURY_ISA_VERSION
	.align		4
        /*0070*/ 	.byte	0x03, 0x5f
        /*0072*/ 	.short	0x0101


	//----- nvinfo : EIATTR_VRC_CTA_INIT_COUNT
	.align		4
        /*0074*/ 	.byte	0x02, 0x4a
	.zero		1
	.zero		1


	//----- nvinfo : EIATTR_EXIT_INSTR_OFFSETS
	.align		4
        /*0078*/ 	.byte	0x04, 0x1c
        /*007a*/ 	.short	(.L_33 - .L_32)


	//   ....[0]....
.L_32:
        /*007c*/ 	.word	0x000000f0


	//   ....[1]....
        /*0080*/ 	.word	0x00000c20


	//----- nvinfo : EIATTR_CBANK_PARAM_SIZE
	.align		4
.L_33:
        /*0084*/ 	.byte	0x03, 0x19
        /*0086*/ 	.short	0x0030


	//----- nvinfo : EIATTR_PARAM_CBANK
	.align		4
        /*0088*/ 	.byte	0x04, 0x0a
        /*008a*/ 	.short	(.L_35 - .L_34)
	.align		4
.L_34:
        /*008c*/ 	.word	index@(.nv.constant0._Z9mm_kernelIdEvPKT_S2_PS0_mmm)
        /*0090*/ 	.short	0x0380
        /*0092*/ 	.short	0x0030


	//----- nvinfo : EIATTR_SW_WAR
	.align		4
.L_35:
        /*0094*/ 	.byte	0x04, 0x36
        /*0096*/ 	.short	(.L_37 - .L_36)
.L_36:
        /*0098*/ 	.word	0x00000008
.L_37:


//--------------------- .nv.info._Z9mm_kernelIfEvPKT_S2_PS0_mmm --------------------------
	.section	.nv.info._Z9mm_kernelIfEvPKT_S2_PS0_mmm,"",@"SHT_CUDA_INFO"
	.sectionflags	@""
	.align	4


	//----- nvinfo : EIATTR_CUDA_API_VERSION
	.align		4
        /*0000*/ 	.byte	0x04, 0x37
        /*0002*/ 	.short	(.L_39 - .L_38)
.L_38:
        /*0004*/ 	.word	0x00000082


	//----- nvinfo : EIATTR_KPARAM_INFO
	.align		4
.L_39:
        /*0008*/ 	.byte	0x04, 0x17
        /*000a*/ 	.short	(.L_41 - .L_40)
.L_40:
        /*000c*/ 	.word	0x00000000
        /*0010*/ 	.short	0x0005
        /*0012*/ 	.short	0x0028
        /*0014*/ 	.byte	0x00, 0xf0, 0x21, 0x00


	//----- nvinfo : EIATTR_KPARAM_INFO
	.align		4
.L_41:
        /*0018*/ 	.byte	0x04, 0x17
        /*001a*/ 	.short	(.L_43 - .L_42)
.L_42:
        /*001c*/ 	.word	0x00000000
        /*0020*/ 	.short	0x0004
        /*0022*/ 	.short	0x0020
        /*0024*/ 	.byte	0x00, 0xf0, 0x21, 0x00


	//----- nvinfo : EIATTR_KPARAM_INFO
	.align		4
.L_43:
        /*0028*/ 	.byte	0x04, 0x17
        /*002a*/ 	.short	(.L_45 - .L_44)
.L_44:
        /*002c*/ 	.word	0x00000000
        /*0030*/ 	.short	0x0003
        /*0032*/ 	.short	0x0018
        /*0034*/ 	.byte	0x00, 0xf0, 0x21, 0x00


	//----- nvinfo : EIATTR_KPARAM_INFO
	.align		4
.L_45:
        /*0038*/ 	.byte	0x04, 0x17
        /*003a*/ 	.short	(.L_47 - .L_46)
.L_46:
        /*003c*/ 	.word	0x00000000
        /*0040*/ 	.short	0x0002
        /*0042*/ 	.short	0x0010
        /*0044*/ 	.byte	0x00, 0xf5, 0x21, 0x00


	//----- nvinfo : EIATTR_KPARAM_INFO
	.align		4
.L_47:
        /*0048*/ 	.byte	0x04, 0x17
        /*004a*/ 	.short	(.L_49 - .L_48)
.L_48:
        /*004c*/ 	.word	0x00000000
        /*0050*/ 	.short	0x0001
        /*0052*/ 	.short	0x0008
        /*0054*/ 	.byte	0x00, 0xf5, 0x21, 0x00


	//----- nvinfo : EIATTR_KPARAM_INFO
	.align		4
.L_49:
        /*0058*/ 	.byte	0x04, 0x17
        /*005a*/ 	.short	(.L_51 - .L_50)
.L_50:
        /*005c*/ 	.word	0x00000000
        /*0060*/ 	.short	0x0000
        /*0062*/ 	.short	0x0000
        /*0064*/ 	.byte	0x00, 0xf5, 0x21, 0x00


	//----- nvinfo : EIATTR_SPARSE_MMA_MASK
	.align		4
.L_51:
        /*0068*/ 	.byte	0x03, 0x50
        /*006a*/ 	.short	0x0000


	//----- nvinfo : EIATTR_MAXREG_COUNT
	.align		4
        /*006c*/ 	.byte	0x03, 0x1b
        /*006e*/ 	.short	0x00ff


	//----- nvinfo : EIATTR_MERCURY_ISA_VERSION
	.align		4
        /*0070*/ 	.byte	0x03, 0x5f
        /*0072*/ 	.short	0x0101


	//----- nvinfo : EIATTR_VRC_CTA_INIT_COUNT
	.align		4
        /*0074*/ 	.byte	0x02, 0x4a
	.zero		1
	.zero		1


	//----- nvinfo : EIATTR_EXIT_INSTR_OFFSETS
	.align		4
        /*0078*/ 	.byte	0x04, 0x1c
        /*007a*/ 	.short	(.L_53 - .L_52)


	//   ....[0]....
.L_52:
        /*007c*/ 	.word	0x000000f0


	//   ....[1]....
        /*0080*/ 	.word	0x00000c30


	//----- nvinfo : EIATTR_CBANK_PARAM_SIZE
	.align		4
.L_53:
        /*0084*/ 	.byte	0x03, 0x19
        /*0086*/ 	.short	0x0030


	//----- nvinfo : EIATTR_PARAM_CBANK
	.align		4
        /*0088*/ 	.byte	0x04, 0x0a
        /*008a*/ 	.short	(.L_55 - .L_54)
	.align		4
.L_54:
        /*008c*/ 	.word	index@(.nv.constant0._Z9mm_kernelIfEvPKT_S2_PS0_mmm)
        /*0090*/ 	.short	0x0380
        /*0092*/ 	.short	0x0030


	//----- nvinfo : EIATTR_SW_WAR
	.align		4
.L_55:
        /*0094*/ 	.byte	0x04, 0x36
        /*0096*/ 	.short	(.L_57 - .L_56)
.L_56:
        /*0098*/ 	.word	0x00000008
.L_57:


//--------------------- .nv.info._Z9mm_kernelIiEvPKT_S2_PS0_mmm --------------------------
	.section	.nv.info._Z9mm_kernelIiEvPKT_S2_PS0_mmm,"",@"SHT_CUDA_INFO"
	.sectionflags	@""
	.align	4


	//----- nvinfo : EIATTR_CUDA_API_VERSION
	.align		4
        /*0000*/ 	.byte	0x04, 0x37
        /*0002*/ 	.short	(.L_59 - .L_58)
.L_58:
        /*0004*/ 	.word	0x00000082


	//----- nvinfo : EIATTR_KPARAM_INFO
	.align		4
.L_59:
        /*0008*/ 	.byte	0x04, 0x17
        /*000a*/ 	.short	(.L_61 - .L_60)
.L_60:
        /*000c*/ 	.word	0x00000000
        /*0010*/ 	.short	0x0005
        /*0012*/ 	.short	0x0028
        /*0014*/ 	.byte	0x00, 0xf0, 0x21, 0x00


	//----- nvinfo : EIATTR_KPARAM_INFO
	.align		4
.L_61:
        /*0018*/ 	.byte	0x04, 0x17
        /*001a*/ 	.short	(.L_63 - .L_62)
.L_62:
        /*001c*/ 	.word	0x00000000
        /*0020*/ 	.short	0x0004
        /*0022*/ 	.short	0x0020
        /*0024*/ 	.byte	0x00, 0xf0, 0x21, 0x00


	//----- nvinfo : EIATTR_KPARAM_INFO
	.align		4
.L_63:
        /*0028*/ 	.byte	0x04, 0x17
        /*002a*/ 	.short	(.L_65 - .L_64)
.L_64:
        /*002c*/ 	.word	0x00000000
        /*0030*/ 	.short	0x0003
        /*0032*/ 	.short	0x0018
        /*0034*/ 	.byte	0x00, 0xf0, 0x21, 0x00


	//----- nvinfo : EIATTR_KPARAM_INFO
	.align		4
.L_65:
        /*0038*/ 	.byte	0x04, 0x17
        /*003a*/ 	.short	(.L_67 - .L_66)
.L_66:
        /*003c*/ 	.word	0x00000000
        /*0040*/ 	.short	0x0002
        /*0042*/ 	.short	0x0010
        /*0044*/ 	.byte	0x00, 0xf5, 0x21, 0x00


	//----- nvinfo : EIATTR_KPARAM_INFO
	.align		4
.L_67:
        /*0048*/ 	.byte	0x04, 0x17
        /*004a*/ 	.short	(.L_69 - .L_68)
.L_68:
        /*004c*/ 	.word	0x00000000
        /*0050*/ 	.short	0x0001
        /*0052*/ 	.short	0x0008
        /*0054*/ 	.byte	0x00, 0xf5, 0x21, 0x00


	//----- nvinfo : EIATTR_KPARAM_INFO
	.align		4
.L_69:
        /*0058*/ 	.byte	0x04, 0x17
        /*005a*/ 	.short	(.L_71 - .L_70)
.L_70:
        /*005c*/ 	.word	0x00000000
        /*0060*/ 	.short	0x0000
        /*0062*/ 	.short	0x0000
        /*0064*/ 	.byte	0x00, 0xf5, 0x21, 0x00


	//----- nvinfo : EIATTR_SPARSE_MMA_MASK
	.align		4
.L_71:
        /*0068*/ 	.byte	0x03, 0x50
        /*006a*/ 	.short	0x0000


	//----- nvinfo : EIATTR_MAXREG_COUNT
	.align		4
        /*006c*/ 	.byte	0x03, 0x1b
        /*006e*/ 	.short	0x00ff


	//----- nvinfo : EIATTR_MERCURY_ISA_VERSION
	.align		4
        /*0070*/ 	.byte	0x03, 0x5f
        /*0072*/ 	.short	0x0101


	//----- nvinfo : EIATTR_VRC_CTA_INIT_COUNT
	.align		4
        /*0074*/ 	.byte	0x02, 0x4a
	.zero		1
	.zero		1


	//----- nvinfo : EIATTR_EXIT_INSTR_OFFSETS
	.align		4
        /*0078*/ 	.byte	0x04, 0x1c
        /*007a*/ 	.short	(.L_73 - .L_72)


	//   ....[0]....
.L_72:
        /*007c*/ 	.word	0x000000f0


	//   ....[1]....
        /*0080*/ 	.word	0x00000c30


	//----- nvinfo : EIATTR_CBANK_PARAM_SIZE
	.align		4
.L_73:
        /*0084*/ 	.byte	0x03, 0x19
        /*0086*/ 	.short	0x0030


	//----- nvinfo : EIATTR_PARAM_CBANK
	.align		4
        /*0088*/ 	.byte	0x04, 0x0a
        /*008a*/ 	.short	(.L_75 - .L_74)
	.align		4
.L_74:
        /*008c*/ 	.word	index@(.nv.constant0._Z9mm_kernelIiEvPKT_S2_PS0_mmm)
        /*0090*/ 	.short	0x0380
        /*0092*/ 	.short	0x0030


	//----- nvinfo : EIATTR_SW_WAR
	.align		4
.L_75:
        /*0094*/ 	.byte	0x04, 0x36
        /*0096*/ 	.short	(.L_77 - .L_76)
.L_76:
        /*0098*/ 	.word	0x00000008
.L_77:


//--------------------- .nv.callgraph             --------------------------
	.section	.nv.callgraph,"",@"SHT_CUDA_CALLGRAPH"
	.align	4
	.sectionentsize	8
	.align		4
        /*0000*/ 	.word	0x00000000
	.align		4
        /*0004*/ 	.word	0xffffffff
	.align		4
        /*0008*/ 	.word	0x00000000
	.align		4
        /*000c*/ 	.word	0xfffffffe
	.align		4
        /*0010*/ 	.word	0x00000000
	.align		4
        /*0014*/ 	.word	0xfffffffd
	.align		4
        /*0018*/ 	.word	0x00000000
	.align		4
        /*001c*/ 	.word	0xfffffffc


//--------------------- .text._Z9mm_kernelIdEvPKT_S2_PS0_mmm --------------------------
	.section	.text._Z9mm_kernelIdEvPKT_S2_PS0_mmm,"ax",@progbits
	.align	128
        .global         _Z9mm_kernelIdEvPKT_S2_PS0_mmm
        .type           _Z9mm_kernelIdEvPKT_S2_PS0_mmm,@function
        .size           _Z9mm_kernelIdEvPKT_S2_PS0_mmm,(.L_x_18 - _Z9mm_kernelIdEvPKT_S2_PS0_mmm)
        .other          _Z9mm_kernelIdEvPKT_S2_PS0_mmm,@"STO_CUDA_ENTRY STV_DEFAULT"
_Z9mm_kernelIdEvPKT_S2_PS0_mmm:
.text._Z9mm_kernelIdEvPKT_S2_PS0_mmm:
[----:B------:R-:W-:Y:S01]  /*0000*/  LDC R1, c[0x0][0x37c] ;  /* 0x0000df00ff017b82 */ /* 0x000fe20000000800 */
[----:B------:R-:W0:Y:S07]  /*0010*/  S2R R9, SR_TID.X ;  /* 0x0000000000097919 */ /* 0x000e2e0000002100 */
[----:B------:R-:W1:Y:S01]  /*0020*/  LDC R0, c[0x0][0x364] ;  /* 0x0000d900ff007b82 */ /* 0x000e620000000800 */
[----:B------:R-:W2:Y:S01]  /*0030*/  LDCU.64 UR6, c[0x0][0x398] ;  /* 0x00007300ff0677ac */ /* 0x000ea20008000a00 */
[----:B------:R-:W1:Y:S06]  /*0040*/  S2R R3, SR_TID.Y ;  /* 0x0000000000037919 */ /* 0x000e6c0000002200 */
[----:B------:R-:W0:Y:S08]  /*0050*/  S2UR UR5, SR_CTAID.X ;  /* 0x00000000000579c3 */ /* 0x000e300000002500 */
[----:B------:R-:W0:Y:S08]  /*0060*/  LDC R8, c[0x0][0x360] ;  /* 0x0000d800ff087b82 */ /* 0x000e300000000800 */
[----:B------:R-:W1:Y:S08]  /*0070*/  S2UR UR4, SR_CTAID.Y ;  /* 0x00000000000479c3 */ /* 0x000e700000002600 */
[----:B------:R-:W3:Y:S01]  /*0080*/  LDC.64 R6, c[0x0][0x3a8] ;  /* 0x0000ea00ff067b82 */ /* 0x000ee20000000a00 */
[----:B0-----:R-:W-:-:S02]  /*0090*/  IMAD R8, R8, UR5, R9 ;  /* 0x0000000508087c24 */ /* 0x001fc4000f8e0209 */
[----:B-1----:R-:W-:-:S05]  /*00a0*/  IMAD R0, R0, UR4, R3 ;  /* 0x0000000400007c24 */ /* 0x002fca000f8e0203 */
[----:B--2---:R-:W-:Y:S02]  /*00b0*/  ISETP.GE.U32.AND P0, PT, R0, UR6, PT ;  /* 0x0000000600007c0c */ /* 0x004fe4000bf06070 */
[----:B---3--:R-:W-:-:S04]  /*00c0*/  ISETP.GE.U32.AND P1, PT, R8, R6, PT ;  /* 0x000000060800720c */ /* 0x008fc80003f26070 */
[----:B------:R-:W-:-:S04]  /*00d0*/  ISETP.GE.U32.AND.EX P1, PT, RZ, R7, PT, P1 ;  /* 0x00000007ff00720c */ /* 0x000fc80003f26110 */
[----:B------:R-:W-:-:S13]  /*00e0*/  ISETP.GE.U32.OR.EX P0, PT, RZ, UR7, P1, P0 ;  /* 0x00000007ff007c0c */ /* 0x000fda0008f06500 */
[----:B------:R-:W-:Y:S05]  /*00f0*/  @P0 EXIT ;  /* 0x000000000000094d */ /* 0x000fea0003800000 */
[----:B------:R-:W0:Y:S01]  /*0100*/  LDCU.64 UR8, c[0x0][0x3a0] ;  /* 0x00007400ff0877ac */ /* 0x000e220008000a00 */
[----:B------:R-:W-:Y:S01]  /*0110*/  CS2R R16, SRZ ;  /* 0x0000000000107805 */ /* 0x000fe2000001ff00 */
[----:B------:R-:W1:Y:S01]  /*0120*/  LDCU.64 UR10, c[0x0][0x358] ;  /* 0x00006b00ff0a77ac */ /* 0x000e620008000a00 */
[----:B0-----:R-:W-:-:S04]  /*0130*/  UISETP.NE.U32.AND UP0, UPT, UR8, URZ, UPT ;  /* 0x000000ff0800728c */ /* 0x001fc8000bf05070 */
[----:B------:R-:W-:-:S09]  /*0140*/  UISETP.NE.AND.EX UP0, UPT, UR9, URZ, UPT, UP0 ;  /* 0x000000ff0900728c */ /* 0x000fd2000bf05300 */
[----:B-1----:R-:W-:Y:S05]  /*0150*/  BRA.U !UP0, `(.L_x_0) ;  /* 0x0000000908907547 */ /* 0x002fea000b800000 */
[----:B------:R-:W-:Y:S02]  /*0160*/  UISETP.GE.U32.AND UP1, UPT, UR8, 0x8, UPT ;  /* 0x000000080800788c */ /* 0x000fe4000bf26070 */
[C---:B------:R-:W-:Y:S01]  /*0170*/  IMAD.WIDE.U32 R12, R0.reuse, UR8, RZ ;  /* 0x00000008000c7c25 */ /* 0x040fe2000f8e00ff */
[----:B------:R-:W-:Y:S01]  /*0180*/  ULOP3.LUT UR12, UR8, 0x7, URZ, 0xc0, !UPT ;  /* 0x00000007080c7892 */ /* 0x000fe2000f8ec0ff */
[----:B------:R-:W-:Y:S01]  /*0190*/  CS2R R16, SRZ ;  /* 0x0000000000107805 */ /* 0x000fe2000001ff00 */
[----:B------:R-:W-:Y:S02]  /*01a0*/  UISETP.GE.U32.AND.EX UP1, UPT, UR9, URZ, UPT, UP1 ;  /* 0x000000ff0900728c */ /* 0x000fe4000bf26110 */
[----:B------:R-:W-:Y:S01]  /*01b0*/  IMAD R2, R0, UR9, R13 ;  /* 0x0000000900027c24 */ /* 0x000fe2000f8e020d */
[----:B------:R-:W-:Y:S01]  /*01c0*/  UISETP.NE.U32.AND UP0, UPT, UR12, URZ, UPT ;  /* 0x000000ff0c00728c */ /* 0x000fe2000bf05070 */
[----:B------:R-:W-:Y:S01]  /*01d0*/  UMOV UR4, URZ ;  /* 0x000000ff00047c82 */ /* 0x000fe20008000000 */
[----:B------:R-:W-:-:S02]  /*01e0*/  UMOV UR5, URZ ;  /* 0x000000ff00057c82 */ /* 0x000fc40008000000 */
[----:B------:R-:W-:Y:S02]  /*01f0*/  UISETP.NE.AND.EX UP0, UPT, URZ, URZ, UPT, UP0 ;  /* 0x000000ffff00728c */ /* 0x000fe4000bf05300 */
[----:B------:R-:W-:Y:S09]  /*0200*/  BRA.U !UP1, `(.L_x_1) ;  /* 0x0000000509007547 */ /* 0x000ff2000b800000 */
[----:B------:R-:W0:Y:S01]  /*0210*/  LDCU.128 UR16, c[0x0][0x380] ;  /* 0x00007000ff1077ac */ /* 0x000e220008000c00 */
[C-C-:B------:R-:W-:Y:S01]  /*0220*/  SHF.L.U64.HI R5, R6.reuse, 0x3, R7.reuse ;  /* 0x0000000306057819 */ /* 0x140fe20000010207 */
[C---:B------:R-:W-:Y:S01]  /*0230*/  IMAD.SHL.U32 R29, R6.reuse, 0x8, RZ ;  /* 0x00000008061d7824 */ /* 0x040fe200078e00ff */
[----:B------:R-:W-:Y:S01]  /*0240*/  SHF.L.U64.HI R28, R6, 0x6, R7 ;  /* 0x00000006061c7819 */ /* 0x000fe20000010207 */
[----:B------:R-:W1:Y:S01]  /*0250*/  LDCU UR5, c[0x0][0x3a4] ;  /* 0x00007480ff0577ac */ /* 0x000e620008000800 */
[----:B------:R-:W-:Y:S01]  /*0260*/  CS2R R16, SRZ ;  /* 0x0000000000107805 */ /* 0x000fe2000001ff00 */
[----:B------:R-:W-:-:S07]  /*0270*/  ULOP3.LUT UR4, UR8, 0xfffffff8, URZ, 0xc0, !UPT ;  /* 0xfffffff808047892 */ /* 0x000fce000f8ec0ff */
[----:B------:R-:W-:Y:S01]  /*0280*/  UMOV UR6, UR4 ;  /* 0x0000000400067c82 */ /* 0x000fe20008000000 */
[----:B0-----:R-:W-:Y:S02]  /*0290*/  LEA R10, P1, R12, UR16, 0x3 ;  /* 0x000000100c0a7c11 */ /* 0x001fe4000f8218ff */
[----:B------:R-:W-:Y:S02]  /*02a0*/  LEA R3, P0, R8, UR18, 0x3 ;  /* 0x0000001208037c11 */ /* 0x000fe4000f8018ff */
[----:B------:R-:W-:Y:S01]  /*02b0*/  LEA.HI.X R11, R12, UR17, R2, 0x3, P1 ;  /* 0x000000110c0b7c11 */ /* 0x000fe200088f1c02 */
[----:B-1----:R-:W-:Y:S01]  /*02c0*/  UMOV UR7, UR5 ;  /* 0x0000000500077c82 */ /* 0x002fe20008000000 */
[----:B------:R-:W-:Y:S02]  /*02d0*/  IADD3 R10, P1, PT, R10, 0x20, RZ ;  /* 0x000000200a0a7810 */ /* 0x000fe40007f3e0ff */
[----:B------:R-:W-:-:S03]  /*02e0*/  LEA.HI.X R4, R8, UR19, RZ, 0x3, P0 ;  /* 0x0000001308047c11 */ /* 0x000fc600080f1cff */
[----:B------:R-:W-:-:S08]  /*02f0*/  IMAD.X R11, RZ, RZ, R11, P1 ;  /* 0x000000ffff0b7224 */ /* 0x000fd000008e060b */
.L_x_2:
[----:B------:R-:W-:Y:S01]  /*0300*/  IMAD.MOV.U32 R26, RZ, RZ, R3 ;  /* 0x000000ffff1a7224 */ /* 0x000fe200078e0003 */
[----:B------:R-:W2:Y:S01]  /*0310*/  LDG.E.64 R14, desc[UR10][R10.64+-0x20] ;  /* 0xffffe00a0a0e7981 */ /* 0x000ea2000c1e1b00 */
[----:B------:R-:W-:Y:S01]  /*0320*/  IMAD.MOV.U32 R27, RZ, RZ, R4 ;  /* 0x000000ffff1b7224 */ /* 0x000fe200078e0004 */
[----:B------:R-:W-:Y:S02]  /*0330*/  IADD3 R24, P0, PT, R3, R29, RZ ;  /* 0x0000001d03187210 */ /* 0x000fe40007f1e0ff */
[----:B------:R-:W3:Y:S04]  /*0340*/  LDG.E.64 R18, desc[UR10][R10.64+-0x18] ;  /* 0xffffe80a0a127981 */ /* 0x000ee8000c1e1b00 */
[----:B------:R-:W2:Y:S01]  /*0350*/  LDG.E.64 R22, desc[UR10][R26.64] ;  /* 0x0000000a1a167981 */ /* 0x000ea2000c1e1b00 */
[----:B------:R-:W-:-:S05]  /*0360*/  IMAD.X R25, R4, 0x1, R5, P0 ;  /* 0x0000000104197824 */ /* 0x000fca00000e0605 */
[----:B------:R0:W3:Y:S02]  /*0370*/  LDG.E.64 R20, desc[UR10][R24.64] ;  /* 0x0000000a18147981 */ /* 0x0000e4000c1e1b00 */
[----:B0-----:R-:W-:-:S05]  /*0380*/  IADD3 R24, P0, PT, R24, R29, RZ ;  /* 0x0000001d18187210 */ /* 0x001fca0007f1e0ff */
[----:B------:R-:W-:Y:S01]  /*0390*/  IMAD.X R25, R25, 0x1, R5, P0 ;  /* 0x0000000119197824 */ /* 0x000fe200000e0605 */
[----:B------:R-:W-:-:S05]  /*03a0*/  IADD3 R26, P0, PT, R24, R29, RZ ;  /* 0x0000001d181a7210 */ /* 0x000fca0007f1e0ff */
[----:B------:R-:W-:Y:S01]  /*03b0*/  IMAD.X R27, R25, 0x1, R5, P0 ;  /* 0x00000001191b7824 */ /* 0x000fe200000e0605 */
[----:B--2---:R-:W-:Y:S01]  /*03c0*/  DFMA R22, R14, R22, R16 ;  /* 0x000000160e16722b */ /* 0x004fe20000000010 */
[----:B------:R-:W2:Y:S04]  /*03d0*/  LDG.E.64 R14, desc[UR10][R24.64] ;  /* 0x0000000a180e7981 */ /* 0x000ea8000c1e1b00 */
[----:B------:R-:W2:Y:S03]  /*03e0*/  LDG.E.64 R16, desc[UR10][R10.64+-0x10] ;  /* 0xfffff00a0a107981 */ /* 0x000ea6000c1e1b00 */
[----:B---3--:R-:W-:Y:S01]  /*03f0*/  DFMA R22, R18, R20, R22 ;  /* 0x000000141216722b */ /* 0x008fe20000000016 */
[----:B------:R-:W3:Y:S04]  /*0400*/  LDG.E.64 R18, desc[UR10][R26.64] ;  /* 0x0000000a1a127981 */ /* 0x000ee8000c1e1b00 */
[----:B------:R-:W3:Y:S04]  /*0410*/  LDG.E.64 R20, desc[UR10][R10.64+-0x8] ;  /* 0xfffff80a0a147981 */ /* 0x000ee8000c1e1b00 */
[----:B------:R-:W4:Y:S01]  /*0420*/  LDG.E.64 R24, desc[UR10][R10.64] ;  /* 0x0000000a0a187981 */ /* 0x000f22000c1e1b00 */
[----:B--2---:R-:W-:Y:S01]  /*0430*/  DFMA R14, R16, R14, R22 ;  /* 0x0000000e100e722b */ /* 0x004fe20000000016 */
[----:B------:R-:W-:-:S05]  /*0440*/  IADD3 R22, P0, PT, R26, R29, RZ ;  /* 0x0000001d1a167210 */ /* 0x000fca0007f1e0ff */
[--C-:B------:R-:W-:Y:S01]  /*0450*/  IMAD.X R23, R27, 0x1, R5.reuse, P0 ;  /* 0x000000011b177824 */ /* 0x100fe200000e0605 */
[-C--:B------:R-:W-:Y:S01]  /*0460*/  IADD3 R16, P0, PT, R22, R29.reuse, RZ ;  /* 0x0000001d16107210 */ /* 0x080fe20007f1e0ff */
[----:B---3--:R-:W-:Y:S01]  /*0470*/  DFMA R20, R20, R18, R14 ;  /* 0x000000121414722b */ /* 0x008fe2000000000e */
[----:B------:R-:W2:Y:S03]  /*0480*/  LDG.E.64 R26, desc[UR10][R10.64+0x10] ;  /* 0x0000100a0a1a7981 */ /* 0x000ea6000c1e1b00 */
[----:B------:R-:W-:Y:S01]  /*0490*/  IMAD.X R17, R23, 0x1, R5, P0 ;  /* 0x0000000117117824 */ /* 0x000fe200000e0605 */
[----:B------:R-:W3:Y:S04]  /*04a0*/  LDG.E.64 R18, desc[UR10][R10.64+0x8] ;  /* 0x0000080a0a127981 */ /* 0x000ee8000c1e1b00 */
[----:B------:R-:W4:Y:S04]  /*04b0*/  LDG.E.64 R22, desc[UR10][R22.64] ;  /* 0x0000000a16167981 */ /* 0x000f28000c1e1b00 */
[----:B------:R-:W3:Y:S01]  /*04c0*/  LDG.E.64 R14, desc[UR10][R16.64] ;  /* 0x0000000a100e7981 */ /* 0x000ee2000c1e1b00 */
[----:B----4-:R-:W-:Y:S01]  /*04d0*/  DFMA R20, R24, R22, R20 ;  /* 0x000000161814722b */ /* 0x010fe20000000014 */
[----:B------:R-:W-:-:S02]  /*04e0*/  IADD3 R24, P0, PT, R16, R29, RZ ;  /* 0x0000001d10187210 */ /* 0x000fc40007f1e0ff */
[----:B------:R0:W4:Y:S03]  /*04f0*/  LDG.E.64 R22, desc[UR10][R10.64+0x18] ;  /* 0x0000180a0a167981 */ /* 0x000126000c1e1b00 */
[--C-:B------:R-:W-:Y:S02]  /*0500*/  IMAD.X R25, R17, 0x1, R5.reuse, P0 ;  /* 0x0000000111197824 */ /* 0x100fe400000e0605 */
[----:B---3--:R-:W-:Y:S01]  /*0510*/  DFMA R20, R18, R14, R20 ;  /* 0x0000000e1214722b */ /* 0x008fe20000000014 */
[----:B------:R-:W-:Y:S02]  /*0520*/  IADD3 R14, P0, PT, R24, R29, RZ ;  /* 0x0000001d180e7210 */ /* 0x000fe40007f1e0ff */
[----:B------:R-:W2:Y:S03]  /*0530*/  LDG.E.64 R18, desc[UR10][R24.64] ;  /* 0x0000000a18127981 */ /* 0x000ea6000c1e1b00 */
[----:B------:R-:W-:-:S06]  /*0540*/  IMAD.X R15, R25, 0x1, R5, P0 ;  /* 0x00000001190f7824 */ /* 0x000fcc00000e0605 */
[----:B------:R-:W4:Y:S01]  /*0550*/  LDG.E.64 R14, desc[UR10][R14.64] ;  /* 0x0000000a0e0e7981 */ /* 0x000f22000c1e1b00 */
[----:B------:R-:W-:-:S04]  /*0560*/  UIADD3 UR6, UP1, UPT, UR6, -0x8, URZ ;  /* 0xfffffff806067890 */ /* 0x000fc8000ff3e0ff */
[----:B------:R-:W-:Y:S02]  /*0570*/  UIADD3.X UR7, UPT, UPT, UR7, -0x1, URZ, UP1, !UPT ;  /* 0xffffffff07077890 */ /* 0x000fe40008ffe4ff */
[----:B------:R-:W-:-:S04]  /*0580*/  UISETP.NE.U32.AND UP1, UPT, UR6, URZ, UPT ;  /* 0x000000ff0600728c */ /* 0x000fc8000bf25070 */
[----:B------:R-:W-:Y:S01]  /*0590*/  UISETP.NE.AND.EX UP1, UPT, UR7, URZ, UPT, UP1 ;  /* 0x000000ff0700728c */ /* 0x000fe2000bf25310 */
[----:B------:R-:W-:Y:S02]  /*05a0*/  LEA R3, P0, R6, R3, 0x6 ;  /* 0x0000000306037211 */ /* 0x000fe400078030ff */
[----:B0-----:R-:W-:-:S03]  /*05b0*/  IADD3 R10, P1, PT, R10, 0x40, RZ ;  /* 0x000000400a0a7810 */ /* 0x001fc60007f3e0ff */
[----:B------:R-:W-:Y:S02]  /*05c0*/  IMAD.X R4, R4, 0x1, R28, P0 ;  /* 0x0000000104047824 */ /* 0x000fe400000e061c */
[----:B------:R-:W-:Y:S01]  /*05d0*/  IMAD.X R11, RZ, RZ, R11, P1 ;  /* 0x000000ffff0b7224 */ /* 0x000fe200008e060b */
[----:B--2---:R-:W-:-:S08]  /*05e0*/  DFMA R18, R26, R18, R20 ;  /* 0x000000121a12722b */ /* 0x004fd00000000014 */
[----:B----4-:R-:W-:Y:S01]  /*05f0*/  DFMA R16, R22, R14, R18 ;  /* 0x0000000e1610722b */ /* 0x010fe20000000012 */
[----:B------:R-:W-:Y:S10]  /*0600*/  BRA.U UP1, `(.L_x_2) ;  /* 0xfffffffd013c7547 */ /* 0x000ff4000b83ffff */
.L_x_1:
[----:B------:R-:W-:Y:S05]  /*0610*/  BRA.U !UP0, `(.L_x_0) ;  /* 0x0000000508607547 */ /* 0x000fea000b800000 */
[----:B------:R-:W-:Y:S02]  /*0620*/  UISETP.GE.U32.AND UP1, UPT, UR12, 0x4, UPT ;  /* 0x000000040c00788c */ /* 0x000fe4000bf26070 */
[----:B------:R-:W-:Y:S02]  /*0630*/  ULOP3.LUT UR7, UR8, 0x3, URZ, 0xc0, !UPT ;  /* 0x0000000308077892 */ /* 0x000fe4000f8ec0ff */
[----:B------:R-:W-:Y:S02]  /*0640*/  UISETP.GE.U32.AND.EX UP1, UPT, URZ, URZ, UPT, UP1 ;  /* 0x000000ffff00728c */ /* 0x000fe4000bf26110 */
[----:B------:R-:W-:-:S04]  /*0650*/  UISETP.NE.U32.AND UP0, UPT, UR7, URZ, UPT ;  /* 0x000000ff0700728c */ /* 0x000fc8000bf05070 */
[----:B------:R-:W-:-:S03]  /*0660*/  UISETP.NE.AND.EX UP0, UPT, URZ, URZ, UPT, UP0 ;  /* 0x000000ffff00728c */ /* 0x000fc6000bf05300 */
[----:B------:R-:W-:Y:S08]  /*0670*/  BRA.U !UP1, `(.L_x_3) ;  /* 0x00000001098c7547 */ /* 0x000ff0000b800000 */
[----:B------:R-:W0:Y:S01]  /*0680*/  LDCU.128 UR12, c[0x0][0x380] ;  /* 0x00007000ff0c77ac */ /* 0x000e220008000c00 */
[----:B------:R-:W-:Y:S01]  /*0690*/  IMAD R14, R6, UR5, RZ ;  /* 0x00000005060e7c24 */ /* 0x000fe2000f8e02ff */
[----:B------:R-:W-:Y:S01]  /*06a0*/  IADD3 R10, P1, PT, R12, UR4, RZ ;  /* 0x000000040c0a7c10 */ /* 0x000fe2000ff3e0ff */
[----:B------:R-:W-:Y:S02]  /*06b0*/  IMAD.MOV.U32 R9, RZ, RZ, RZ ;  /* 0x000000ffff097224 */ /* 0x000fe400078e00ff */
[----:B------:R-:W-:Y:S01]  /*06c0*/  IMAD R3, R7, UR4, R14 ;  /* 0x0000000407037c24 */ /* 0x000fe2000f8e020e */
[----:B------:R-:W-:Y:S01]  /*06d0*/  IADD3.X R11, PT, PT, R2, UR5, RZ, P1, !PT ;  /* 0x00000005020b7c10 */ /* 0x000fe20008ffe4ff */
[----:B------:R-:W-:-:S04]  /*06e0*/  IMAD.WIDE.U32 R4, R6, UR4, R8 ;  /* 0x0000000406047c25 */ /* 0x000fc8000f8e0008 */
[----:B------:R-:W-:Y:S01]  /*06f0*/  IMAD.IADD R3, R5, 0x1, R3 ;  /* 0x0000000105037824 */ /* 0x000fe200078e0203 */
[----:B0-----:R-:W-:Y:S02]  /*0700*/  LEA R14, P0, R10, UR12, 0x3 ;  /* 0x0000000c0a0e7c11 */ /* 0x001fe4000f8018ff */
[----:B------:R-:W-:Y:S02]  /*0710*/  LEA R28, P1, R4, UR14, 0x3 ;  /* 0x0000000e041c7c11 */ /* 0x000fe4000f8218ff */
[----:B------:R-:W-:Y:S02]  /*0720*/  LEA.HI.X R15, R10, UR13, R11, 0x3, P0 ;  /* 0x0000000d0a0f7c11 */ /* 0x000fe400080f1c0b */
[----:B------:R-:W-:-:S03]  /*0730*/  LEA.HI.X R29, R4, UR15, R3, 0x3, P1 ;  /* 0x0000000f041d7c11 */ /* 0x000fc600088f1c03 */
[----:B------:R-:W2:Y:S04]  /*0740*/  LDG.E.64 R20, desc[UR10][R14.64] ;  /* 0x0000000a0e147981 */ /* 0x000ea8000c1e1b00 */
[----:B------:R-:W2:Y:S01]  /*0750*/  LDG.E.64 R22, desc[UR10][R28.64] ;  /* 0x0000000a1c167981 */ /* 0x000ea2000c1e1b00 */
[----:B------:R-:W-:-:S03]  /*0760*/  IMAD.WIDE.U32 R24, R6, 0x8, RZ ;  /* 0x0000000806187825 */ /* 0x000fc600078e00ff */
[----:B------:R-:W3:Y:S01]  /*0770*/  LDG.E.64 R4, desc[UR10][R14.64+0x8] ;  /* 0x0000080a0e047981 */ /* 0x000ee2000c1e1b00 */
[----:B------:R-:W-:Y:S01]  /*0780*/  IMAD.SHL.U32 R3, R7, 0x8, RZ ;  /* 0x0000000807037824 */ /* 0x000fe200078e00ff */
[----:B------:R-:W-:-:S03]  /*0790*/  IADD3 R26, P0, PT, R28, R24, RZ ;  /* 0x000000181c1a7210 */ /* 0x000fc60007f1e0ff */
[----:B------:R-:W-:-:S04]  /*07a0*/  IMAD.IADD R3, R25, 0x1, R3 ;  /* 0x0000000119037824 */ /* 0x000fc800078e0203 */
[----:B------:R-:W-:Y:S01]  /*07b0*/  IMAD.X R27, R3, 0x1, R29, P0 ;  /* 0x00000001031b7824 */ /* 0x000fe200000e061d */
[-C--:B------:R-:W-:Y:S01]  /*07c0*/  IADD3 R18, P0, PT, R26, R24.reuse, RZ ;  /* 0x000000181a127210 */ /* 0x080fe20007f1e0ff */
[----:B------:R-:W4:Y:S04]  /*07d0*/  LDG.E.64 R28, desc[UR10][R14.64+0x18] ;  /* 0x0000180a0e1c7981 */ /* 0x000f28000c1e1b00 */
[----:B------:R-:W3:Y:S01]  /*07e0*/  LDG.E.64 R10, desc[UR10][R26.64] ;  /* 0x0000000a1a0a7981 */ /* 0x000ee2000c1e1b00 */
[----:B------:R-:W-:Y:S01]  /*07f0*/  IMAD.X R19, R27, 0x1, R3, P0 ;  /* 0x000000011b137824 */ /* 0x000fe200000e0603 */
[----:B------:R-:W-:-:S05]  /*0800*/  IADD3 R24, P0, PT, R18, R24, RZ ;  /* 0x0000001812187210 */ /* 0x000fca0007f1e0ff */
[----:B------:R-:W-:-:S06]  /*0810*/  IMAD.X R25, R19, 0x1, R3, P0 ;  /* 0x0000000113197824 */ /* 0x000fcc00000e0603 */
[----:B------:R-:W4:Y:S01]  /*0820*/  LDG.E.64 R24, desc[UR10][R24.64] ;  /* 0x0000000a18187981 */ /* 0x000f22000c1e1b00 */
[----:B--2---:R-:W-:-:S03]  /*0830*/  DFMA R20, R20, R22, R16 ;  /* 0x000000161414722b */ /* 0x004fc60000000010 */
[----:B------:R-:W2:Y:S04]  /*0840*/  LDG.E.64 R16, desc[UR10][R14.64+0x10] ;  /* 0x0000100a0e107981 */ /* 0x000ea8000c1e1b00 */
[----:B------:R-:W2:Y:S01]  /*0850*/  LDG.E.64 R22, desc[UR10][R18.64] ;  /* 0x0000000a12167981 */ /* 0x000ea2000c1e1b00 */
[----:B---3--:R-:W-:Y:S01]  /*0860*/  DFMA R4, R4, R10, R20 ;  /* 0x0000000a0404722b */ /* 0x008fe20000000014 */
[----:B------:R-:W-:-:S04]  /*0870*/  UIADD3 UR4, UP1, UPT, UR4, 0x4, URZ ;  /* 0x0000000404047890 */ /* 0x000fc8000ff3e0ff */
[----:B------:R-:W-:-:S03]  /*0880*/  UIADD3.X UR5, UPT, UPT, URZ, UR5, URZ, UP1, !UPT ;  /* 0x00000005ff057290 */ /* 0x000fc60008ffe4ff */
[----:B--2---:R-:W-:-:S08]  /*0890*/  DFMA R16, R16, R22, R4 ;  /* 0x000000161010722b */ /* 0x004fd00000000004 */
[----:B----4-:R-:W-:-:S11]  /*08a0*/  DFMA R16, R28, R24, R16 ;  /* 0x000000181c10722b */ /* 0x010fd60000000010 */
.L_x_3:
[----:B------:R-:W-:Y:S05]  /*08b0*/  BRA.U !UP0, `(.L_x_0) ;  /* 0x0000000108b87547 */ /* 0x000fea000b800000 */
[----:B------:R-:W-:Y:S02]  /*08c0*/  UISETP.NE.U32.AND UP1, UPT, UR7, 0x1, UPT ;  /* 0x000000010700788c */ /* 0x000fe4000bf25070 */
[----:B------:R-:W-:Y:S02]  /*08d0*/  ULOP3.LUT UR6, UR8, 0x1, URZ, 0xc0, !UPT ;  /* 0x0000000108067892 */ /* 0x000fe4000f8ec0ff */
[----:B------:R-:W-:Y:S02]  /*08e0*/  UISETP.NE.AND.EX UP1, UPT, URZ, URZ, UPT, UP1 ;  /* 0x000000ffff00728c */ /* 0x000fe4000bf25310 */
[----:B------:R-:W-:-:S04]  /*08f0*/  UISETP.NE.U32.AND UP0, UPT, UR6, 0x1, UPT ;  /* 0x000000010600788c */ /* 0x000fc8000bf05070 */
[----:B------:R-:W-:-:S03]  /*0900*/  UISETP.NE.U32.AND.EX UP0, UPT, URZ, URZ, UPT, UP0 ;  /* 0x000000ffff00728c */ /* 0x000fc6000bf05100 */
[----:B------:R-:W-:Y:S08]  /*0910*/  BRA.U !UP1, `(.L_x_4) ;  /* 0x00000001095c7547 */ /* 0x000ff0000b800000 */
[----:B------:R-:W0:Y:S01]  /*0920*/  LDCU.128 UR12, c[0x0][0x380] ;  /* 0x00007000ff0c77ac */ /* 0x000e220008000c00 */
[----:B------:R-:W-:Y:S01]  /*0930*/  IMAD.MOV.U32 R4, RZ, RZ, R8 ;  /* 0x000000ffff047224 */ /* 0x000fe200078e0008 */
[----:B------:R-:W-:Y:S01]  /*0940*/  IADD3 R3, P1, PT, R12, UR4, RZ ;  /* 0x000000040c037c10 */ /* 0x000fe2000ff3e0ff */
[----:B------:R-:W-:Y:S02]  /*0950*/  IMAD.MOV.U32 R5, RZ, RZ, RZ ;  /* 0x000000ffff057224 */ /* 0x000fe400078e00ff */
[----:B------:R-:W-:Y:S01]  /*0960*/  IMAD R10, R6, UR5, RZ ;  /* 0x00000005060a7c24 */ /* 0x000fe2000f8e02ff */
[----:B------:R-:W-:Y:S01]  /*0970*/  IADD3.X R18, PT, PT, R2, UR5, RZ, P1, !PT ;  /* 0x0000000502127c10 */ /* 0x000fe20008ffe4ff */
[----:B------:R-:W-:-:S04]  /*0980*/  IMAD.WIDE.U32 R14, R6, UR4, R4 ;  /* 0x00000004060e7c25 */ /* 0x000fc8000f8e0004 */
[----:B------:R-:W-:-:S04]  /*0990*/  IMAD R5, R7, UR4, R10 ;  /* 0x0000000407057c24 */ /* 0x000fc8000f8e020a */
[----:B------:R-:W-:Y:S01]  /*09a0*/  IMAD.IADD R11, R15, 0x1, R5 ;  /* 0x000000010f0b7824 */ /* 0x000fe200078e0205 */
[C---:B0-----:R-:W-:Y:S02]  /*09b0*/  LEA R4, P0, R3.reuse, UR12, 0x3 ;  /* 0x0000000c03047c11 */ /* 0x041fe4000f8018ff */
[C---:B------:R-:W-:Y:S02]  /*09c0*/  LEA R10, P1, R14.reuse, UR14, 0x3 ;  /* 0x0000000e0e0a7c11 */ /* 0x040fe4000f8218ff */
[----:B------:R-:W-:Y:S02]  /*09d0*/  LEA.HI.X R5, R3, UR13, R18, 0x3, P0 ;  /* 0x0000000d03057c11 */ /* 0x000fe400080f1c12 */
[----:B------:R-:W-:Y:S02]  /*09e0*/  LEA.HI.X R11, R14, UR15, R11, 0x3, P1 ;  /* 0x0000000f0e0b7c11 */ /* 0x000fe400088f1c0b */
[C---:B------:R-:W-:Y:S01]  /*09f0*/  LEA R14, P0, R6.reuse, R10, 0x3 ;  /* 0x0000000a060e7211 */ /* 0x040fe200078018ff */
[----:B------:R-:W2:Y:S04]  /*0a00*/  LDG.E.64 R18, desc[UR10][R4.64] ;  /* 0x0000000a04127981 */ /* 0x000ea8000c1e1b00 */
[----:B------:R-:W2:Y:S01]  /*0a10*/  LDG.E.64 R20, desc[UR10][R10.64] ;  /* 0x0000000a0a147981 */ /* 0x000ea2000c1e1b00 */
[----:B------:R-:W-:-:S03]  /*0a20*/  LEA.HI.X R15, R6, R11, R7, 0x3, P0 ;  /* 0x0000000b060f7211 */ /* 0x000fc600000f1c07 */
[----:B------:R-:W3:Y:S04]  /*0a30*/  LDG.E.64 R22, desc[UR10][R4.64+0x8] ;  /* 0x0000080a04167981 */ /* 0x000ee8000c1e1b00 */
[----:B------:R-:W3:Y:S01]  /*0a40*/  LDG.E.64 R14, desc[UR10][R14.64] ;  /* 0x0000000a0e0e7981 */ /* 0x000ee2000c1e1b00 */
[----:B------:R-:W-:-:S04]  /*0a50*/  UIADD3 UR4, UP1, UPT, UR4, 0x2, URZ ;  /* 0x0000000204047890 */ /* 0x000fc8000ff3e0ff */
[----:B------:R-:W-:Y:S01]  /*0a60*/  UIADD3.X UR5, UPT, UPT, URZ, UR5, URZ, UP1, !UPT ;  /* 0x00000005ff057290 */ /* 0x000fe20008ffe4ff */
[----:B--2---:R-:W-:-:S08]  /*0a70*/  DFMA R16, R18, R20, R16 ;  /* 0x000000141210722b */ /* 0x004fd00000000010 */
[----:B---3--:R-:W-:-:S11]  /*0a80*/  DFMA R16, R22, R14, R16 ;  /* 0x0000000e1610722b */ /* 0x008fd60000000010 */
.L_x_4:
[----:B------:R-:W-:Y:S05]  /*0a90*/  BRA.U UP0, `(.L_x_0) ;  /* 0x0000000100407547 */ /* 0x000fea000b800000 */
[----:B------:R-:W0:Y:S01]  /*0aa0*/  LDCU.128 UR12, c[0x0][0x380] ;  /* 0x00007000ff0c77ac */ /* 0x000e220008000c00 */
[----:B------:R-:W-:Y:S01]  /*0ab0*/  IMAD R10, R6, UR5, RZ ;  /* 0x00000005060a7c24 */ /* 0x000fe2000f8e02ff */
[----:B------:R-:W-:Y:S01]  /*0ac0*/  IADD3 R13, P1, PT, R12, UR4, RZ ;  /* 0x000000040c0d7c10 */ /* 0x000fe2000ff3e0ff */
[----:B------:R-:W-:Y:S02]  /*0ad0*/  IMAD.MOV.U32 R4, RZ, RZ, R8 ;  /* 0x000000ffff047224 */ /* 0x000fe400078e0008 */
[----:B------:R-:W-:Y:S01]  /*0ae0*/  IMAD.MOV.U32 R5, RZ, RZ, RZ ;  /* 0x000000ffff057224 */ /* 0x000fe200078e00ff */
[----:B------:R-:W-:Y:S01]  /*0af0*/  IADD3.X R2, PT, PT, R2, UR5, RZ, P1, !PT ;  /* 0x0000000502027c10 */ /* 0x000fe20008ffe4ff */
[----:B------:R-:W-:Y:S02]  /*0b00*/  IMAD R3, R7, UR4, R10 ;  /* 0x0000000407037c24 */ /* 0x000fe4000f8e020a */
[----:B------:R-:W-:-:S04]  /*0b10*/  IMAD.WIDE.U32 R4, R6, UR4, R4 ;  /* 0x0000000406047c25 */ /* 0x000fc8000f8e0004 */
[----:B------:R-:W-:Y:S01]  /*0b20*/  IMAD.IADD R3, R5, 0x1, R3 ;  /* 0x0000000105037824 */ /* 0x000fe200078e0203 */
[C---:B0-----:R-:W-:Y:S02]  /*0b30*/  LEA R10, P0, R13.reuse, UR12, 0x3 ;  /* 0x0000000c0d0a7c11 */ /* 0x041fe4000f8018ff */
[C---:B------:R-:W-:Y:S02]  /*0b40*/  LEA R12, P1, R4.reuse, UR14, 0x3 ;  /* 0x0000000e040c7c11 */ /* 0x040fe4000f8218ff */
[----:B------:R-:W-:Y:S02]  /*0b50*/  LEA.HI.X R11, R13, UR13, R2, 0x3, P0 ;  /* 0x0000000d0d0b7c11 */ /* 0x000fe400080f1c02 */
[----:B------:R-:W-:-:S03]  /*0b60*/  LEA.HI.X R13, R4, UR15, R3, 0x3, P1 ;  /* 0x0000000f040d7c11 */ /* 0x000fc600088f1c03 */
[----:B------:R-:W2:Y:S04]  /*0b70*/  LDG.E.64 R2, desc[UR10][R10.64] ;  /* 0x0000000a0a027981 */ /* 0x000ea8000c1e1b00 */
[----:B------:R-:W2:Y:S02]  /*0b80*/  LDG.E.64 R4, desc[UR10][R12.64] ;  /* 0x0000000a0c047981 */ /* 0x000ea4000c1e1b00 */
[----:B--2---:R-:W-:-:S11]  /*0b90*/  DFMA R16, R2, R4, R16 ;  /* 0x000000040210722b */ /* 0x004fd60000000010 */
.L_x_0:
[----:B------:R-:W0:Y:S01]  /*0ba0*/  LDCU.64 UR4, c[0x0][0x390] ;  /* 0x00007200ff0477ac */ /* 0x000e220008000a00 */
[----:B------:R-:W-:Y:S02]  /*0bb0*/  IMAD.MOV.U32 R2, RZ, RZ, R8 ;  /* 0x000000ffff027224 */ /* 0x000fe400078e0008 */
[----:B------:R-:W-:Y:S02]  /*0bc0*/  IMAD.MOV.U32 R3, RZ, RZ, RZ ;  /* 0x000000ffff037224 */ /* 0x000fe400078e00ff */
[----:B------:R-:W-:-:S04]  /*0bd0*/  IMAD.WIDE.U32 R2, R0, R6, R2 ;  /* 0x0000000600027225 */ /* 0x000fc800078e0002 */
[----:B------:R-:W-:Y:S01]  /*0be0*/  IMAD R7, R0, R7, R3 ;  /* 0x0000000700077224 */ /* 0x000fe200078e0203 */
[----:B0-----:R-:W-:-:S04]  /*0bf0*/  LEA R4, P0, R2, UR4, 0x3 ;  /* 0x0000000402047c11 */ /* 0x001fc8000f8018ff */
[----:B------:R-:W-:-:S05]  /*0c00*/  LEA.HI.X R5, R2, UR5, R7, 0x3, P0 ;  /* 0x0000000502057c11 */ /* 0x000fca00080f1c07 */
[----:B------:R-:W-:Y:S01]  /*0c10*/  STG.E.64 desc[UR10][R4.64], R16 ;  /* 0x0000001004007986 */ /* 0x000fe2000c101b0a */
[----:B------:R-:W-:Y:S05]  /*0c20*/  EXIT ;  /* 0x000000000000794d */ /* 0x000fea0003800000 */
.L_x_5:
[----:B------:R-:W-:-:S00]  /*0c30*/  BRA `(.L_x_5) ;  /* 0xfffffffc00fc7947 */ /* 0x000fc0000383ffff */
[----:B------:R-:W-:-:S00]  /*0c40*/  NOP ;  /* 0x0000000000007918 */ /* 0x000fc00000000000 */
        /* <DEDUP_REMOVED lines=11> */
.L_x_18:


//--------------------- .text._Z9mm_kernelIfEvPKT_S2_PS0_mmm --------------------------
	.section	.text._Z9mm_kernelIfEvPKT_S2_PS0_mmm,"ax",@progbits
	.align	128
        .global         _Z9mm_kernelIfEvPKT_S2_PS0_mmm
        .type           _Z9mm_kernelIfEvPKT_S2_PS0_mmm,@function
        .size           _Z9mm_kernelIfEvPKT_S2_PS0_mmm,(.L_x_19 - _Z9mm_kernelIfEvPKT_S2_PS0_mmm)
        .other          _Z9mm_kernelIfEvPKT_S2_PS0_mmm,@"STO_CUDA_ENTRY STV_DEFAULT"
_Z9mm_kernelIfEvPKT_S2_PS0_mmm:
.text._Z9mm_kernelIfEvPKT_S2_PS0_mmm:
        /* <DEDUP_REMOVED lines=17> */
[----:B------:R-:W-:Y:S01]  /*0110*/  IMAD.MOV.U32 R19, RZ, RZ, RZ ;  /* 0x000000ffff137224 */ /* 0x000fe200078e00ff */
[----:B------:R-:W1:Y:S01]  /*0120*/  LDCU.64 UR10, c[0x0][0x358] ;  /* 0x00006b00ff0a77ac */ /* 0x000e620008000a00 */
[----:B0-----:R-:W-:-:S04]  /*0130*/  UISETP.NE.U32.AND UP0, UPT, UR8, URZ, UPT ;  /* 0x000000ff0800728c */ /* 0x001fc8000bf05070 */
[----:B------:R-:W-:-:S09]  /*0140*/  UISETP.NE.AND.EX UP0, UPT, UR9, URZ, UPT, UP0 ;  /* 0x000000ff0900728c */ /* 0x000fd2000bf05300 */
[----:B-1----:R-:W-:Y:S05]  /*0150*/  BRA.U !UP0, `(.L_x_6) ;  /* 0x0000000908947547 */ /* 0x002fea000b800000 */
[----:B------:R-:W-:Y:S02]  /*0160*/  UISETP.GE.U32.AND UP1, UPT, UR8, 0x8, UPT ;  /* 0x000000080800788c */ /* 0x000fe4000bf26070 */
[C---:B------:R-:W-:Y:S01]  /*0170*/  IMAD.WIDE.U32 R14, R0.reuse, UR8, RZ ;  /* 0x00000008000e7c25 */ /* 0x040fe2000f8e00ff */
[----:B------:R-:W-:Y:S02]  /*0180*/  ULOP3.LUT UR12, UR8, 0x7, URZ, 0xc0, !UPT ;  /* 0x00000007080c7892 */ /* 0x000fe4000f8ec0ff */
[----:B------:R-:W-:Y:S01]  /*0190*/  UISETP.GE.U32.AND.EX UP1, UPT, UR9, URZ, UPT, UP1 ;  /* 0x000000ff0900728c */ /* 0x000fe2000bf26110 */
[----:B------:R-:W-:Y:S01]  /*01a0*/  IMAD.MOV.U32 R19, RZ, RZ, RZ ;  /* 0x000000ffff137224 */ /* 0x000fe200078e00ff */
[----:B------:R-:W-:Y:S01]  /*01b0*/  UISETP.NE.U32.AND UP0, UPT, UR12, URZ, UPT ;  /* 0x000000ff0c00728c */ /* 0x000fe2000bf05070 */
[----:B------:R-:W-:Y:S01]  /*01c0*/  IMAD R2, R0, UR9, R15 ;  /* 0x0000000900027c24 */ /* 0x000fe2000f8e020f */
[----:B------:R-:W-:Y:S01]  /*01d0*/  UMOV UR4, URZ ;  /* 0x000000ff00047c82 */ /* 0x000fe20008000000 */
[----:B------:R-:W-:Y:S01]  /*01e0*/  UMOV UR5, URZ ;  /* 0x000000ff00057c82 */ /* 0x000fe20008000000 */
[----:B------:R-:W-:-:S03]  /*01f0*/  UISETP.NE.AND.EX UP0, UPT, URZ, URZ, UPT, UP0 ;  /* 0x000000ffff00728c */ /* 0x000fc6000bf05300 */
[----:B------:R-:W-:Y:S08]  /*0200*/  BRA.U !UP1, `(.L_x_7) ;  /* 0x0000000509047547 */ /* 0x000ff0000b800000 */
[----:B------:R-:W0:Y:S01]  /*0210*/  LDCU.128 UR16, c[0x0][0x380] ;  /* 0x00007000ff1077ac */ /* 0x000e220008000c00 */
[C-C-:B------:R-:W-:Y:S01]  /*0220*/  SHF.L.U64.HI R6, R10.reuse, 0x5, R11.reuse ;  /* 0x000000050a067819 */ /* 0x140fe2000001020b */
[----:B------:R-:W-:Y:S01]  /*0230*/  IMAD.MOV.U32 R19, RZ, RZ, RZ ;  /* 0x000000ffff137224 */ /* 0x000fe200078e00ff */
[C---:B------:R-:W-:Y:S01]  /*0240*/  SHF.L.U64.HI R8, R10.reuse, 0x2, R11 ;  /* 0x000000020a087819 */ /* 0x040fe2000001020b */
[----:B------:R-:W1:Y:S01]  /*0250*/  LDCU UR5, c[0x0][0x3a4] ;  /* 0x00007480ff0577ac */ /* 0x000e620008000800 */
[----:B------:R-:W-:Y:S01]  /*0260*/  SHF.L.U32 R5, R10, 0x2, RZ ;  /* 0x000000020a057819 */ /* 0x000fe200000006ff */
        /* <DEDUP_REMOVED lines=9> */
.L_x_8:
[----:B------:R-:W-:Y:S01]  /*0300*/  MOV R22, R4 ;  /* 0x0000000400167202 */ /* 0x000fe20000000f00 */
[----:B------:R-:W-:Y:S01]  /*0310*/  IMAD.MOV.U32 R23, RZ, RZ, R3 ;  /* 0x000000ffff177224 */ /* 0x000fe200078e0003 */
[----:B------:R-:W-:Y:S01]  /*0320*/  IADD3 R24, P0, PT, R4, R5, RZ ;  /* 0x0000000504187210 */ /* 0x000fe20007f1e0ff */
[----:B------:R-:W-:-:S03]  /*0330*/  IMAD.MOV.U32 R16, RZ, RZ, R7 ;  /* 0x000000ffff107224 */ /* 0x000fc600078e0007 */
[----:B------:R-:W2:Y:S01]  /*0340*/  LDG.E R22, desc[UR10][R22.64] ;  /* 0x0000000a16167981 */ /* 0x000ea2000c1e1900 */
[----:B------:R-:W-:Y:S01]  /*0350*/  IMAD.X R25, R3, 0x1, R8, P0 ;  /* 0x0000000103197824 */ /* 0x000fe200000e0608 */
[----:B------:R-:W-:Y:S02]  /*0360*/  IADD3 R26, P0, PT, R24, R5, RZ ;  /* 0x00000005181a7210 */ /* 0x000fe40007f1e0ff */
[----:B------:R-:W3:Y:S04]  /*0370*/  LDG.E R28, desc[UR10][R16.64+-0x8] ;  /* 0xfffff80a101c7981 */ /* 0x000ee8000c1e1900 */
[----:B------:R-:W4:Y:S04]  /*0380*/  LDG.E R29, desc[UR10][R16.64+0x8] ;  /* 0x0000080a101d7981 */ /* 0x000f28000c1e1900 */
[----:B------:R-:W2:Y:S01]  /*0390*/  LDG.E R23, desc[UR10][R16.64+-0x10] ;  /* 0xfffff00a10177981 */ /* 0x000ea2000c1e1900 */
[----:B------:R-:W-:-:S03]  /*03a0*/  IADD3.X R27, PT, PT, R25, R8, RZ, P0, !PT ;  /* 0x00000008191b7210 */ /* 0x000fc600007fe4ff */
[----:B------:R-:W5:Y:S04]  /*03b0*/  LDG.E R7, desc[UR10][R24.64] ;  /* 0x0000000a18077981 */ /* 0x000f68000c1e1900 */
[----:B------:R-:W3:Y:S04]  /*03c0*/  LDG.E R9, desc[UR10][R26.64] ;  /* 0x0000000a1a097981 */ /* 0x000ee8000c1e1900 */
[----:B------:R-:W5:Y:S01]  /*03d0*/  LDG.E R24, desc[UR10][R16.64+-0xc] ;  /* 0xfffff40a10187981 */ /* 0x000f62000c1e1900 */
[----:B------:R-:W-:-:S05]  /*03e0*/  IADD3 R20, P0, PT, R26, R5, RZ ;  /* 0x000000051a147210 */ /* 0x000fca0007f1e0ff */
[----:B------:R-:W-:Y:S01]  /*03f0*/  IMAD.X R21, R27, 0x1, R8, P0 ;  /* 0x000000011b157824 */ /* 0x000fe200000e0608 */
[----:B------:R-:W-:-:S04]  /*0400*/  IADD3 R18, P0, PT, R20, R5, RZ ;  /* 0x0000000514127210 */ /* 0x000fc80007f1e0ff */
[----:B------:R-:W4:Y:S01]  /*0410*/  LDG.E R20, desc[UR10][R20.64] ;  /* 0x0000000a14147981 */ /* 0x000f22000c1e1900 */
[----:B--2---:R-:W-:Y:S01]  /*0420*/  FFMA R23, R23, R22, R19 ;  /* 0x0000001617177223 */ /* 0x004fe20000000013 */
[----:B------:R-:W-:Y:S01]  /*0430*/  IMAD.X R19, R21, 0x1, R8, P0 ;  /* 0x0000000115137824 */ /* 0x000fe200000e0608 */
[----:B------:R-:W-:Y:S01]  /*0440*/  IADD3 R22, P0, PT, R18, R5, RZ ;  /* 0x0000000512167210 */ /* 0x000fe20007f1e0ff */
[----:B------:R-:W2:Y:S04]  /*0450*/  LDG.E R21, desc[UR10][R16.64+0x4] ;  /* 0x0000040a10157981 */ /* 0x000ea8000c1e1900 */
[----:B------:R-:W2:Y:S01]  /*0460*/  LDG.E R18, desc[UR10][R18.64] ;  /* 0x0000000a12127981 */ /* 0x000ea2000c1e1900 */
[----:B-----5:R-:W-:Y:S01]  /*0470*/  FFMA R25, R24, R7, R23 ;  /* 0x0000000718197223 */ /* 0x020fe20000000017 */
[----:B------:R-:W-:-:S02]  /*0480*/  IADD3.X R23, PT, PT, R19, R8, RZ, P0, !PT ;  /* 0x0000000813177210 */ /* 0x000fc400007fe4ff */
[----:B------:R-:W4:Y:S01]  /*0490*/  LDG.E R7, desc[UR10][R16.64+-0x4] ;  /* 0xfffffc0a10077981 */ /* 0x000f22000c1e1900 */
[----:B------:R-:W-:Y:S01]  /*04a0*/  IADD3 R24, P0, PT, R22, R5, RZ ;  /* 0x0000000516187210 */ /* 0x000fe20007f1e0ff */
[----:B---3--:R-:W-:Y:S02]  /*04b0*/  FFMA R28, R28, R9, R25 ;  /* 0x000000091c1c7223 */ /* 0x008fe40000000019 */
[----:B------:R-:W2:Y:S02]  /*04c0*/  LDG.E R9, desc[UR10][R16.64] ;  /* 0x0000000a10097981 */ /* 0x000ea4000c1e1900 */
[--C-:B------:R-:W-:Y:S01]  /*04d0*/  IMAD.X R25, R23, 0x1, R8.reuse, P0 ;  /* 0x0000000117197824 */ /* 0x100fe200000e0608 */
[----:B------:R-:W-:Y:S01]  /*04e0*/  IADD3 R26, P0, PT, R24, R5, RZ ;  /* 0x00000005181a7210 */ /* 0x000fe20007f1e0ff */
[----:B------:R-:W3:Y:S04]  /*04f0*/  LDG.E R22, desc[UR10][R22.64] ;  /* 0x0000000a16167981 */ /* 0x000ee8000c1e1900 */
[----:B------:R-:W-:Y:S01]  /*0500*/  IMAD.X R27, R25, 0x1, R8, P0 ;  /* 0x00000001191b7824 */ /* 0x000fe200000e0608 */
[----:B------:R-:W5:Y:S04]  /*0510*/  LDG.E R24, desc[UR10][R24.64] ;  /* 0x0000000a18187981 */ /* 0x000f68000c1e1900 */
[----:B------:R-:W5:Y:S04]  /*0520*/  LDG.E R26, desc[UR10][R26.64] ;  /* 0x0000000a1a1a7981 */ /* 0x000f68000c1e1900 */
[----:B------:R0:W5:Y:S01]  /*0530*/  LDG.E R19, desc[UR10][R16.64+0xc] ;  /* 0x00000c0a10137981 */ /* 0x000162000c1e1900 */
[----:B------:R-:W-:-:S04]  /*0540*/  UIADD3 UR6, UP1, UPT, UR6, -0x8, URZ ;  /* 0xfffffff806067890 */ /* 0x000fc8000ff3e0ff */
[----:B------:R-:W-:Y:S02]  /*0550*/  UIADD3.X UR7, UPT, UPT, UR7, -0x1, URZ, UP1, !UPT ;  /* 0xffffffff07077890 */ /* 0x000fe40008ffe4ff */
[----:B------:R-:W-:-:S04]  /*0560*/  UISETP.NE.U32.AND UP1, UPT, UR6, URZ, UPT ;  /* 0x000000ff0600728c */ /* 0x000fc8000bf25070 */
[----:B------:R-:W-:Y:S01]  /*0570*/  UISETP.NE.AND.EX UP1, UPT, UR7, URZ, UPT, UP1 ;  /* 0x000000ff0700728c */ /* 0x000fe2000bf25310 */
[----:B------:R-:W-:-:S05]  /*0580*/  LEA R4, P0, R10, R4, 0x5 ;  /* 0x000000040a047211 */ /* 0x000fca00078028ff */
[----:B------:R-:W-:Y:S02]  /*0590*/  IMAD.X R3, R3, 0x1, R6, P0 ;  /* 0x0000000103037824 */ /* 0x000fe400000e0606 */
[----:B----4-:R-:W-:-:S04]  /*05a0*/  FFMA R20, R7, R20, R28 ;  /* 0x0000001407147223 */ /* 0x010fc8000000001c */
[----:B--2---:R-:W-:-:S04]  /*05b0*/  FFMA R18, R9, R18, R20 ;  /* 0x0000001209127223 */ /* 0x004fc80000000014 */
[----:B---3--:R-:W-:Y:S01]  /*05c0*/  FFMA R18, R21, R22, R18 ;  /* 0x0000001615127223 */ /* 0x008fe20000000012 */
[----:B------:R-:W-:-:S03]  /*05d0*/  IADD3 R7, P1, PT, R16, 0x20, RZ ;  /* 0x0000002010077810 */ /* 0x000fc60007f3e0ff */
[----:B-----5:R-:W-:Y:S01]  /*05e0*/  FFMA R18, R29, R24, R18 ;  /* 0x000000181d127223 */ /* 0x020fe20000000012 */
[----:B0-----:R-:W-:-:S03]  /*05f0*/  IADD3.X R17, PT, PT, RZ, R17, RZ, P1, !PT ;  /* 0x00000011ff117210 */ /* 0x001fc60000ffe4ff */
[----:B------:R-:W-:Y:S01]  /*0600*/  FFMA R19, R19, R26, R18 ;  /* 0x0000001a13137223 */ /* 0x000fe20000000012 */
[----:B------:R-:W-:Y:S06]  /*0610*/  BRA.U UP1, `(.L_x_8) ;  /* 0xfffffffd01387547 */ /* 0x000fec000b83ffff */
.L_x_7:
        /* <DEDUP_REMOVED lines=11> */
[----:B------:R-:W-:Y:S02]  /*06d0*/  IMAD R3, R11, UR4, R4 ;  /* 0x000000040b037c24 */ /* 0x000fe4000f8e0204 */
[----:B------:R-:W-:-:S04]  /*06e0*/  IMAD.WIDE.U32 R6, R10, UR4, R12 ;  /* 0x000000040a067c25 */ /* 0x000fc8000f8e000c */
[----:B------:R-:W-:Y:S01]  /*06f0*/  IMAD.WIDE.U32 R8, R10, 0x4, RZ ;  /* 0x000000040a087825 */ /* 0x000fe200078e00ff */
[----:B------:R-:W-:Y:S02]  /*0700*/  IADD3 R3, PT, PT, R7, R3, RZ ;  /* 0x0000000307037210 */ /* 0x000fe40007ffe0ff */
[C---:B0-----:R-:W-:Y:S02]  /*0710*/  LEA R20, P2, R6.reuse, UR14, 0x2 ;  /* 0x0000000e06147c11 */ /* 0x041fe4000f8410ff */
[----:B------:R-:W-:Y:S02]  /*0720*/  LEA R4, P0, R5, UR12, 0x2 ;  /* 0x0000000c05047c11 */ /* 0x000fe4000f8010ff */
[----:B------:R-:W-:Y:S01]  /*0730*/  LEA.HI.X R21, R6, UR15, R3, 0x2, P2 ;  /* 0x0000000f06157c11 */ /* 0x000fe200090f1403 */
[----:B------:R-:W-:Y:S01]  /*0740*/  IMAD.SHL.U32 R3, R11, 0x4, RZ ;  /* 0x000000040b037824 */ /* 0x000fe200078e00ff */
[----:B------:R-:W-:Y:S02]  /*0750*/  IADD3.X R6, PT, PT, R2, UR5, RZ, P1, !PT ;  /* 0x0000000502067c10 */ /* 0x000fe40008ffe4ff */
[-C--:B------:R-:W-:Y:S01]  /*0760*/  IADD3 R16, P1, PT, R20, R8.reuse, RZ ;  /* 0x0000000814107210 */ /* 0x080fe20007f3e0ff */
[----:B------:R-:W-:Y:S01]  /*0770*/  IMAD.IADD R9, R9, 0x1, R3 ;  /* 0x0000000109097824 */ /* 0x000fe200078e0203 */
[----:B------:R-:W-:Y:S01]  /*0780*/  LEA.HI.X R5, R5, UR13, R6, 0x2, P0 ;  /* 0x0000000d05057c11 */ /* 0x000fe200080f1406 */
[----:B------:R-:W2:Y:S01]  /*0790*/  LDG.E R18, desc[UR10][R20.64] ;  /* 0x0000000a14127981 */ /* 0x000ea2000c1e1900 */
[----:B------:R-:W-:-:S02]  /*07a0*/  IADD3 R6, P0, PT, R16, R8, RZ ;  /* 0x0000000810067210 */ /* 0x000fc40007f1e0ff */
[----:B------:R-:W-:Y:S01]  /*07b0*/  IADD3.X R17, PT, PT, R9, R21, RZ, P1, !PT ;  /* 0x0000001509117210 */ /* 0x000fe20000ffe4ff */
[----:B------:R-:W2:Y:S01]  /*07c0*/  LDG.E R22, desc[UR10][R4.64] ;  /* 0x0000000a04167981 */ /* 0x000ea2000c1e1900 */
[----:B------:R-:W-:-:S03]  /*07d0*/  IADD3 R8, P1, PT, R6, R8, RZ ;  /* 0x0000000806087210 */ /* 0x000fc60007f3e0ff */
[--C-:B------:R-:W-:Y:S01]  /*07e0*/  IMAD.X R7, R17, 0x1, R9.reuse, P0 ;  /* 0x0000000111077824 */ /* 0x100fe200000e0609 */
[----:B------:R-:W3:Y:S04]  /*07f0*/  LDG.E R16, desc[UR10][R16.64] ;  /* 0x0000000a10107981 */ /* 0x000ee8000c1e1900 */
[----:B------:R-:W3:Y:S01]  /*0800*/  LDG.E R3, desc[UR10][R4.64+0x4] ;  /* 0x0000040a04037981 */ /* 0x000ee2000c1e1900 */
[----:B------:R-:W-:-:S03]  /*0810*/  IMAD.X R9, R7, 0x1, R9, P1 ;  /* 0x0000000107097824 */ /* 0x000fc600008e0609 */
[----:B------:R-:W4:Y:S04]  /*0820*/  LDG.E R6, desc[UR10][R6.64] ;  /* 0x0000000a06067981 */ /* 0x000f28000c1e1900 */
[----:B------:R-:W4:Y:S04]  /*0830*/  LDG.E R24, desc[UR10][R4.64+0x8] ;  /* 0x0000080a04187981 */ /* 0x000f28000c1e1900 */
[----:B------:R-:W5:Y:S04]  /*0840*/  LDG.E R26, desc[UR10][R4.64+0xc] ;  /* 0x00000c0a041a7981 */ /* 0x000f68000c1e1900 */
[----:B------:R-:W5:Y:S01]  /*0850*/  LDG.E R8, desc[UR10][R8.64] ;  /* 0x0000000a08087981 */ /* 0x000f62000c1e1900 */
[----:B------:R-:W-:-:S04]  /*0860*/  UIADD3 UR4, UP1, UPT, UR4, 0x4, URZ ;  /* 0x0000000404047890 */ /* 0x000fc8000ff3e0ff */
[----:B------:R-:W-:Y:S01]  /*0870*/  UIADD3.X UR5, UPT, UPT, URZ, UR5, URZ, UP1, !UPT ;  /* 0x00000005ff057290 */ /* 0x000fe20008ffe4ff */
[----:B--2---:R-:W-:-:S04]  /*0880*/  FFMA R18, R22, R18, R19 ;  /* 0x0000001216127223 */ /* 0x004fc80000000013 */
[----:B---3--:R-:W-:-:S04]  /*0890*/  FFMA R3, R3, R16, R18 ;  /* 0x0000001003037223 */ /* 0x008fc80000000012 */
[----:B----4-:R-:W-:-:S04]  /*08a0*/  FFMA R3, R24, R6, R3 ;  /* 0x0000000618037223 */ /* 0x010fc80000000003 */
[----:B-----5:R-:W-:-:S07]  /*08b0*/  FFMA R19, R26, R8, R3 ;  /* 0x000000081a137223 */ /* 0x020fce0000000003 */
.L_x_9:
        /* <DEDUP_REMOVED lines=8> */
[----:B------:R-:W-:Y:S01]  /*0940*/  MOV R4, R12 ;  /* 0x0000000c00047202 */ /* 0x000fe20000000f00 */
[----:B------:R-:W-:Y:S01]  /*0950*/  IMAD.MOV.U32 R5, RZ, RZ, RZ ;  /* 0x000000ffff057224 */ /* 0x000fe200078e00ff */
[----:B------:R-:W-:Y:S01]  /*0960*/  IADD3 R3, P0, PT, R14, UR4, RZ ;  /* 0x000000040e037c10 */ /* 0x000fe2000ff1e0ff */
[C---:B------:R-:W-:Y:S02]  /*0970*/  IMAD R6, R10.reuse, UR5, RZ ;  /* 0x000000050a067c24 */ /* 0x040fe4000f8e02ff */
[----:B------:R-:W-:Y:S01]  /*0980*/  IMAD.WIDE.U32 R8, R10, UR4, R4 ;  /* 0x000000040a087c25 */ /* 0x000fe2000f8e0004 */
[----:B------:R-:W-:-:S03]  /*0990*/  IADD3.X R16, PT, PT, R2, UR5, RZ, P0, !PT ;  /* 0x0000000502107c10 */ /* 0x000fc600087fe4ff */
[----:B------:R-:W-:-:S04]  /*09a0*/  IMAD R5, R11, UR4, R6 ;  /* 0x000000040b057c24 */ /* 0x000fc8000f8e0206 */
[----:B------:R-:W-:Y:S01]  /*09b0*/  IMAD.IADD R7, R9, 0x1, R5 ;  /* 0x0000000109077824 */ /* 0x000fe200078e0205 */
[C---:B0-----:R-:W-:Y:S02]  /*09c0*/  LEA R6, P0, R8.reuse, UR14, 0x2 ;  /* 0x0000000e08067c11 */ /* 0x041fe4000f8010ff */
[C---:B------:R-:W-:Y:S02]  /*09d0*/  LEA R4, P1, R3.reuse, UR12, 0x2 ;  /* 0x0000000c03047c11 */ /* 0x040fe4000f8210ff */
[----:B------:R-:W-:Y:S02]  /*09e0*/  LEA.HI.X R7, R8, UR15, R7, 0x2, P0 ;  /* 0x0000000f08077c11 */ /* 0x000fe400080f1407 */
[----:B------:R-:W-:Y:S02]  /*09f0*/  LEA.HI.X R5, R3, UR13, R16, 0x2, P1 ;  /* 0x0000000d03057c11 */ /* 0x000fe400088f1410 */
[C---:B------:R-:W-:Y:S02]  /*0a00*/  LEA R8, P0, R10.reuse, R6, 0x2 ;  /* 0x000000060a087211 */ /* 0x040fe400078010ff */
[----:B------:R-:W2:Y:S02]  /*0a10*/  LDG.E R6, desc[UR10][R6.64] ;  /* 0x0000000a06067981 */ /* 0x000ea4000c1e1900 */
[----:B------:R-:W-:-:S02]  /*0a20*/  LEA.HI.X R9, R10, R7, R11, 0x2, P0 ;  /* 0x000000070a097211 */ /* 0x000fc400000f140b */
[----:B------:R-:W2:Y:S04]  /*0a30*/  LDG.E R16, desc[UR10][R4.64] ;  /* 0x0000000a04107981 */ /* 0x000ea8000c1e1900 */
[----:B------:R-:W3:Y:S04]  /*0a40*/  LDG.E R18, desc[UR10][R4.64+0x4] ;  /* 0x0000040a04127981 */ /* 0x000ee8000c1e1900 */
[----:B------:R-:W3:Y:S01]  /*0a50*/  LDG.E R8, desc[UR10][R8.64] ;  /* 0x0000000a08087981 */ /* 0x000ee2000c1e1900 */
[----:B------:R-:W-:-:S04]  /*0a60*/  UIADD3 UR4, UP1, UPT, UR4, 0x2, URZ ;  /* 0x0000000204047890 */ /* 0x000fc8000ff3e0ff */
[----:B------:R-:W-:Y:S01]  /*0a70*/  UIADD3.X UR5, UPT, UPT, URZ, UR5, URZ, UP1, !UPT ;  /* 0x00000005ff057290 */ /* 0x000fe20008ffe4ff */
[----:B--2---:R-:W-:-:S04]  /*0a80*/  FFMA R19, R16, R6, R19 ;  /* 0x0000000610137223 */ /* 0x004fc80000000013 */
[----:B---3--:R-:W-:-:S07]  /*0a90*/  FFMA R19, R18, R8, R19 ;  /* 0x0000000812137223 */ /* 0x008fce0000000013 */
.L_x_10:
[----:B------:R-:W-:Y:S05]  /*0aa0*/  BRA.U UP0, `(.L_x_6) ;  /* 0x0000000100407547 */ /* 0x000fea000b800000 */
[----:B------:R-:W0:Y:S01]  /*0ab0*/  LDCU.128 UR12, c[0x0][0x380] ;  /* 0x00007000ff0c77ac */ /* 0x000e220008000c00 */
[----:B------:R-:W-:Y:S01]  /*0ac0*/  MOV R6, R12 ;  /* 0x0000000c00067202 */ /* 0x000fe20000000f00 */
        /* <DEDUP_REMOVED lines=11> */
[----:B------:R-:W2:Y:S04]  /*0b80*/  LDG.E R4, desc[UR10][R4.64] ;  /* 0x0000000a04047981 */ /* 0x000ea8000c1e1900 */
[----:B------:R-:W2:Y:S02]  /*0b90*/  LDG.E R2, desc[UR10][R2.64] ;  /* 0x0000000a02027981 */ /* 0x000ea4000c1e1900 */
[----:B--2---:R-:W-:-:S07]  /*0ba0*/  FFMA R19, R4, R2, R19 ;  /* 0x0000000204137223 */ /* 0x004fce0000000013 */
.L_x_6:
[----:B------:R-:W0:Y:S01]  /*0bb0*/  LDCU.64 UR4, c[0x0][0x390] ;  /* 0x00007200ff0477ac */ /* 0x000e220008000a00 */
[----:B------:R-:W-:Y:S01]  /*0bc0*/  MOV R2, R12 ;  /* 0x0000000c00027202 */ /* 0x000fe20000000f00 */
[----:B------:R-:W-:-:S04]  /*0bd0*/  IMAD.MOV.U32 R3, RZ, RZ, RZ ;  /* 0x000000ffff037224 */ /* 0x000fc800078e00ff */
[----:B------:R-:W-:-:S04]  /*0be0*/  IMAD.WIDE.U32 R2, R0, R10, R2 ;  /* 0x0000000a00027225 */ /* 0x000fc800078e0002 */
[----:B------:R-:W-:Y:S01]  /*0bf0*/  IMAD R11, R0, R11, R3 ;  /* 0x0000000b000b7224 */ /* 0x000fe200078e0203 */
[----:B0-----:R-:W-:-:S04]  /*0c00*/  LEA R4, P0, R2, UR4, 0x2 ;  /* 0x0000000402047c11 */ /* 0x001fc8000f8010ff */
[----:B------:R-:W-:-:S05]  /*0c10*/  LEA.HI.X R5, R2, UR5, R11, 0x2, P0 ;  /* 0x0000000502057c11 */ /* 0x000fca00080f140b */
[----:B------:R-:W-:Y:S01]  /*0c20*/  STG.E desc[UR10][R4.64], R19 ;  /* 0x0000001304007986 */ /* 0x000fe2000c10190a */
[----:B------:R-:W-:Y:S05]  /*0c30*/  EXIT ;  /* 0x000000000000794d */ /* 0x000fea0003800000 */
.L_x_11:
        /* <DEDUP_REMOVED lines=12> */
.L_x_19:


//--------------------- .text._Z9mm_kernelIiEvPKT_S2_PS0_mmm --------------------------
	.section	.text._Z9mm_kernelIiEvPKT_S2_PS0_mmm,"ax",@progbits
	.align	128
        .global         _Z9mm_kernelIiEvPKT_S2_PS0_mmm
        .type           _Z9mm_kernelIiEvPKT_S2_PS0_mmm,@function
        .size           _Z9mm_kernelIiEvPKT_S2_PS0_mmm,(.L_x_20 - _Z9mm_kernelIiEvPKT_S2_PS0_mmm)
        .other          _Z9mm_kernelIiEvPKT_S2_PS0_mmm,@"STO_CUDA_ENTRY STV_DEFAULT"
_Z9mm_kernelIiEvPKT_S2_PS0_mmm:
.text._Z9mm_kernelIiEvPKT_S2_PS0_mmm:
        /* <DEDUP_REMOVED lines=48> */
.L_x_14:
        /* <DEDUP_REMOVED lines=18> */
[----:B--2---:R-:W-:Y:S02]  /*0420*/  IMAD R23, R23, R22, R19 ;  /* 0x0000001617177224 */ /* 0x004fe400078e0213 */
[----:B------:R-:W-:Y:S01]  /*0430*/  IMAD.X R19, R21, 0x1, R8, P0 ;  /* 0x0000000115137824 */ /* 0x000fe200000e0608 */
[----:B------:R-:W-:Y:S01]  /*0440*/  IADD3 R22, P0, PT, R18, R5, RZ ;  /* 0x0000000512167210 */ /* 0x000fe20007f1e0ff */
[----:B------:R-:W2:Y:S04]  /*0450*/  LDG.E R21, desc[UR10][R16.64+0x4] ;  /* 0x0000040a10157981 */ /* 0x000ea8000c1e1900 */
[----:B------:R-:W2:Y:S01]  /*0460*/  LDG.E R18, desc[UR10][R18.64] ;  /* 0x0000000a12127981 */ /* 0x000ea2000c1e1900 */
[----:B-----5:R-:W-:Y:S01]  /*0470*/  IMAD R25, R24, R7, R23 ;  /* 0x0000000718197224 */ /* 0x020fe200078e0217 */
[----:B------:R-:W-:-:S02]  /*0480*/  IADD3.X R23, PT, PT, R19, R8, RZ, P0, !PT ;  /* 0x0000000813177210 */ /* 0x000fc400007fe4ff */
[----:B------:R-:W4:Y:S01]  /*0490*/  LDG.E R7, desc[UR10][R16.64+-0x4] ;  /* 0xfffffc0a10077981 */ /* 0x000f22000c1e1900 */
[----:B------:R-:W-:Y:S01]  /*04a0*/  IADD3 R24, P0, PT, R22, R5, RZ ;  /* 0x0000000516187210 */ /* 0x000fe20007f1e0ff */
[----:B---3--:R-:W-:Y:S02]  /*04b0*/  IMAD R9, R28, R9, R25 ;  /* 0x000000091c097224 */ /* 0x008fe400078e0219 */
[----:B------:R-:W3:Y:S02]  /*04c0*/  LDG.E R22, desc[UR10][R22.64] ;  /* 0x0000000a16167981 */ /* 0x000ee4000c1e1900 */
[--C-:B------:R-:W-:Y:S01]  /*04d0*/  IMAD.X R25, R23, 0x1, R8.reuse, P0 ;  /* 0x0000000117197824 */ /* 0x100fe200000e0608 */
[----:B------:R-:W-:Y:S01]  /*04e0*/  IADD3 R26, P0, PT, R24, R5, RZ ;  /* 0x00000005181a7210 */ /* 0x000fe20007f1e0ff */
[----:B------:R-:W5:Y:S04]  /*04f0*/  LDG.E R28, desc[UR10][R16.64+0x8] ;  /* 0x0000080a101c7981 */ /* 0x000f68000c1e1900 */
        /* <DEDUP_REMOVED lines=10> */
[----:B----4-:R-:W-:-:S04]  /*05a0*/  IMAD R7, R7, R20, R9 ;  /* 0x0000001407077224 */ /* 0x010fc800078e0209 */
[----:B--2---:R-:W-:-:S04]  /*05b0*/  IMAD R7, R29, R18, R7 ;  /* 0x000000121d077224 */ /* 0x004fc800078e0207 */
[----:B---3--:R-:W-:Y:S01]  /*05c0*/  IMAD R7, R21, R22, R7 ;  /* 0x0000001615077224 */ /* 0x008fe200078e0207 */
[----:B------:R-:W-:-:S03]  /*05d0*/  IADD3 R9, P1, PT, R16, 0x20, RZ ;  /* 0x0000002010097810 */ /* 0x000fc60007f3e0ff */
[----:B-----5:R-:W-:Y:S01]  /*05e0*/  IMAD R7, R28, R24, R7 ;  /* 0x000000181c077224 */ /* 0x020fe200078e0207 */
[----:B0-----:R-:W-:-:S03]  /*05f0*/  IADD3.X R17, PT, PT, RZ, R17, RZ, P1, !PT ;  /* 0x00000011ff117210 */ /* 0x001fc60000ffe4ff */
[----:B------:R-:W-:Y:S01]  /*0600*/  IMAD R19, R19, R26, R7 ;  /* 0x0000001a13137224 */ /* 0x000fe200078e0207 */
[----:B------:R-:W-:Y:S06]  /*0610*/  BRA.U UP1, `(.L_x_14) ;  /* 0xfffffffd01387547 */ /* 0x000fec000b83ffff */
.L_x_13:
        /* <DEDUP_REMOVED lines=38> */
[----:B--2---:R-:W-:-:S04]  /*0880*/  IMAD R3, R3, R18, R19 ;  /* 0x0000001203037224 */ /* 0x004fc800078e0213 */
[----:B---3--:R-:W-:-:S04]  /*0890*/  IMAD R3, R22, R16, R3 ;  /* 0x0000001016037224 */ /* 0x008fc800078e0203 */
[----:B----4-:R-:W-:-:S04]  /*08a0*/  IMAD R3, R24, R6, R3 ;  /* 0x0000000618037224 */ /* 0x010fc800078e0203 */
[----:B-----5:R-:W-:-:S07]  /*08b0*/  IMAD R19, R26, R8, R3 ;  /* 0x000000081a137224 */ /* 0x020fce00078e0203 */
.L_x_15:
        /* <DEDUP_REMOVED lines=28> */
[----:B--2---:R-:W-:-:S04]  /*0a80*/  IMAD R19, R16, R6, R19 ;  /* 0x0000000610137224 */ /* 0x004fc800078e0213 */
[----:B---3--:R-:W-:-:S07]  /*0a90*/  IMAD R19, R3, R8, R19 ;  /* 0x0000000803137224 */ /* 0x008fce00078e0213 */
.L_x_16:
        /* <DEDUP_REMOVED lines=16> */
[----:B--2---:R-:W-:-:S07]  /*0ba0*/  IMAD R19, R4, R2, R19 ;  /* 0x0000000204137224 */ /* 0x004fce00078e0213 */
.L_x_12:
        /* <DEDUP_REMOVED lines=9> */
.L_x_17:
        /* <DEDUP_REMOVED lines=12> */
.L_x_20:


//--------------------- .nv.shared.reserved.0     --------------------------
	.section	.nv.shared.reserved.0,"aw",@nobits
	.weak		__nv_reservedSMEM_offset_0_alias
	.size		__nv_reservedSMEM_offset_0_alias, 0, 64
	.other		__nv_reservedSMEM_offset_0_alias,@"STO_CUDA_RESERVED_SHARED STV_DEFAULT"
__nv_reservedSMEM_offset_0_alias:
	.zero		0
	.zero		64


//--------------------- .nv.constant0._Z9mm_kernelIdEvPKT_S2_PS0_mmm --------------------------
	.section	.nv.constant0._Z9mm_kernelIdEvPKT_S2_PS0_mmm,"a",@progbits
	.sectionflags	@""
	.align	4
.nv.constant0._Z9mm_kernelIdEvPKT_S2_PS0_mmm:
	.zero		944


//--------------------- .nv.constant0._Z9mm_kernelIfEvPKT_S2_PS0_mmm --------------------------
	.section	.nv.constant0._Z9mm_kernelIfEvPKT_S2_PS0_mmm,"a",@progbits
	.sectionflags	@""
	.align	4
.nv.constant0._Z9mm_kernelIfEvPKT_S2_PS0_mmm:
	.zero		944


//--------------------- .nv.constant0._Z9mm_kernelIiEvPKT_S2_PS0_mmm --------------------------
	.section	.nv.constant0._Z9mm_kernelIiEvPKT_S2_PS0_mmm,"a",@progbits
	.sectionflags	@""
	.align	4
.nv.constant0._Z9mm_kernelIiEvPKT_S2_PS0_mmm:
	.zero		944


//--------------------- SYMBOLS --------------------------

	.type		.nv.reservedSmem.offset0,@object
	.size		.nv.reservedSmem.offset0,0x4
